//
// Generated by NVIDIA NVVM Compiler
//
// Compiler Build ID: CL-36424714
// Cuda compilation tools, release 13.0, V13.0.88
// Based on NVVM 20.0.0
//

.version 9.0
.target sm_100
.address_size 64

	// .globl	_Z12update_naivePfS_S_S_S_S_S_S_S_S_S_S_S_S_S_fm

.visible .entry _Z12update_naivePfS_S_S_S_S_S_S_S_S_S_S_S_S_S_fm(
	.param .u64 .ptr .align 1 _Z12update_naivePfS_S_S_S_S_S_S_S_S_S_S_S_S_S_fm_param_0,
	.param .u64 .ptr .align 1 _Z12update_naivePfS_S_S_S_S_S_S_S_S_S_S_S_S_S_fm_param_1,
	.param .u64 .ptr .align 1 _Z12update_naivePfS_S_S_S_S_S_S_S_S_S_S_S_S_S_fm_param_2,
	.param .u64 .ptr .align 1 _Z12update_naivePfS_S_S_S_S_S_S_S_S_S_S_S_S_S_fm_param_3,
	.param .u64 .ptr .align 1 _Z12update_naivePfS_S_S_S_S_S_S_S_S_S_S_S_S_S_fm_param_4,
	.param .u64 .ptr .align 1 _Z12update_naivePfS_S_S_S_S_S_S_S_S_S_S_S_S_S_fm_param_5,
	.param .u64 .ptr .align 1 _Z12update_naivePfS_S_S_S_S_S_S_S_S_S_S_S_S_S_fm_param_6,
	.param .u64 .ptr .align 1 _Z12update_naivePfS_S_S_S_S_S_S_S_S_S_S_S_S_S_fm_param_7,
	.param .u64 .ptr .align 1 _Z12update_naivePfS_S_S_S_S_S_S_S_S_S_S_S_S_S_fm_param_8,
	.param .u64 .ptr .align 1 _Z12update_naivePfS_S_S_S_S_S_S_S_S_S_S_S_S_S_fm_param_9,
	.param .u64 .ptr .align 1 _Z12update_naivePfS_S_S_S_S_S_S_S_S_S_S_S_S_S_fm_param_10,
	.param .u64 .ptr .align 1 _Z12update_naivePfS_S_S_S_S_S_S_S_S_S_S_S_S_S_fm_param_11,
	.param .u64 .ptr .align 1 _Z12update_naivePfS_S_S_S_S_S_S_S_S_S_S_S_S_S_fm_param_12,
	.param .u64 .ptr .align 1 _Z12update_naivePfS_S_S_S_S_S_S_S_S_S_S_S_S_S_fm_param_13,
	.param .u64 .ptr .align 1 _Z12update_naivePfS_S_S_S_S_S_S_S_S_S_S_S_S_S_fm_param_14,
	.param .f32 _Z12update_naivePfS_S_S_S_S_S_S_S_S_S_S_S_S_S_fm_param_15,
	.param .u64 _Z12update_naivePfS_S_S_S_S_S_S_S_S_S_S_S_S_S_fm_param_16
)
{
	.reg .pred 	%p<2>;
	.reg .b32 	%r<5>;
	.reg .b32 	%f<34>;
	.reg .b64 	%rd<58>;

	ld.param.u64 	%rd3, [_Z12update_naivePfS_S_S_S_S_S_S_S_S_S_S_S_S_S_fm_param_1];
	ld.param.u64 	%rd5, [_Z12update_naivePfS_S_S_S_S_S_S_S_S_S_S_S_S_S_fm_param_3];
	ld.param.u64 	%rd6, [_Z12update_naivePfS_S_S_S_S_S_S_S_S_S_S_S_S_S_fm_param_4];
	ld.param.u64 	%rd9, [_Z12update_naivePfS_S_S_S_S_S_S_S_S_S_S_S_S_S_fm_param_7];
	ld.param.u64 	%rd10, [_Z12update_naivePfS_S_S_S_S_S_S_S_S_S_S_S_S_S_fm_param_8];
	ld.param.u64 	%rd11, [_Z12update_naivePfS_S_S_S_S_S_S_S_S_S_S_S_S_S_fm_param_9];
	ld.param.f32 	%f1, [_Z12update_naivePfS_S_S_S_S_S_S_S_S_S_S_S_S_S_fm_param_15];
	ld.param.u64 	%rd17, [_Z12update_naivePfS_S_S_S_S_S_S_S_S_S_S_S_S_S_fm_param_16];
	mov.u32 	%r1, %ctaid.x;
	mov.u32 	%r2, %ntid.x;
	mov.u32 	%r3, %tid.x;
	mad.lo.s32 	%r4, %r1, %r2, %r3;
	cvt.u64.u32 	%rd1, %r4;
	setp.le.u64 	%p1, %rd17, %rd1;
	@%p1 bra 	$L__BB0_2;
	ld.param.u64 	%rd57, [_Z12update_naivePfS_S_S_S_S_S_S_S_S_S_S_S_S_S_fm_param_14];
	ld.param.u64 	%rd56, [_Z12update_naivePfS_S_S_S_S_S_S_S_S_S_S_S_S_S_fm_param_13];
	ld.param.u64 	%rd55, [_Z12update_naivePfS_S_S_S_S_S_S_S_S_S_S_S_S_S_fm_param_12];
	ld.param.u64 	%rd54, [_Z12update_naivePfS_S_S_S_S_S_S_S_S_S_S_S_S_S_fm_param_11];
	ld.param.u64 	%rd53, [_Z12update_naivePfS_S_S_S_S_S_S_S_S_S_S_S_S_S_fm_param_10];
	ld.param.u64 	%rd52, [_Z12update_naivePfS_S_S_S_S_S_S_S_S_S_S_S_S_S_fm_param_6];
	ld.param.u64 	%rd51, [_Z12update_naivePfS_S_S_S_S_S_S_S_S_S_S_S_S_S_fm_param_5];
	ld.param.u64 	%rd50, [_Z12update_naivePfS_S_S_S_S_S_S_S_S_S_S_S_S_S_fm_param_2];
	ld.param.u64 	%rd49, [_Z12update_naivePfS_S_S_S_S_S_S_S_S_S_S_S_S_S_fm_param_0];
	cvta.to.global.u64 	%rd18, %rd52;
	cvta.to.global.u64 	%rd19, %rd49;
	cvta.to.global.u64 	%rd20, %rd11;
	cvta.to.global.u64 	%rd21, %rd51;
	cvta.to.global.u64 	%rd22, %rd6;
	cvta.to.global.u64 	%rd23, %rd55;
	cvta.to.global.u64 	%rd24, %rd9;
	cvta.to.global.u64 	%rd25, %rd3;
	cvta.to.global.u64 	%rd26, %rd53;
	cvta.to.global.u64 	%rd27, %rd5;
	cvta.to.global.u64 	%rd28, %rd56;
	cvta.to.global.u64 	%rd29, %rd10;
	cvta.to.global.u64 	%rd30, %rd54;
	cvta.to.global.u64 	%rd31, %rd57;
	cvta.to.global.u64 	%rd32, %rd50;
	shl.b64 	%rd33, %rd1, 2;
	add.s64 	%rd34, %rd18, %rd33;
	ld.global.f32 	%f2, [%rd34];
	add.s64 	%rd35, %rd19, %rd33;
	ld.global.f32 	%f3, [%rd35];
	add.s64 	%rd36, %rd20, %rd33;
	ld.global.f32 	%f4, [%rd36];
	add.s64 	%rd37, %rd21, %rd33;
	ld.global.f32 	%f5, [%rd37];
	add.s64 	%rd38, %rd22, %rd33;
	ld.global.f32 	%f6, [%rd38];
	add.f32 	%f7, %f5, %f6;
	add.s64 	%rd39, %rd23, %rd33;
	ld.global.f32 	%f8, [%rd39];
	add.f32 	%f9, %f7, %f8;
	mul.f32 	%f10, %f4, %f9;
	mul.f32 	%f11, %f1, %f10;
	fma.rn.f32 	%f12, %f2, %f3, %f11;
	st.global.f32 	[%rd35], %f12;
	add.s64 	%rd40, %rd24, %rd33;
	ld.global.f32 	%f13, [%rd40];
	add.s64 	%rd41, %rd25, %rd33;
	ld.global.f32 	%f14, [%rd41];
	add.s64 	%rd42, %rd26, %rd33;
	ld.global.f32 	%f15, [%rd42];
	add.s64 	%rd43, %rd27, %rd33;
	ld.global.f32 	%f16, [%rd43];
	ld.global.f32 	%f17, [%rd37];
	add.f32 	%f18, %f16, %f17;
	add.s64 	%rd44, %rd28, %rd33;
	ld.global.f32 	%f19, [%rd44];
	add.f32 	%f20, %f18, %f19;
	mul.f32 	%f21, %f15, %f20;
	mul.f32 	%f22, %f1, %f21;
	fma.rn.f32 	%f23, %f13, %f14, %f22;
	st.global.f32 	[%rd41], %f23;
	add.s64 	%rd45, %rd29, %rd33;
	ld.global.f32 	%f24, [%rd45];
	add.s64 	%rd46, %rd30, %rd33;
	ld.global.f32 	%f25, [%rd46];
	ld.global.f32 	%f26, [%rd43];
	ld.global.f32 	%f27, [%rd38];
	add.f32 	%f28, %f26, %f27;
	add.s64 	%rd47, %rd31, %rd33;
	ld.global.f32 	%f29, [%rd47];
	add.f32 	%f30, %f28, %f29;
	mul.f32 	%f31, %f25, %f30;
	mul.f32 	%f32, %f1, %f31;
	fma.rn.f32 	%f33, %f24, %f23, %f32;
	add.s64 	%rd48, %rd32, %rd33;
	st.global.f32 	[%rd48], %f33;
$L__BB0_2:
	ret;

}
	// .globl	_Z24update_tiling_one_to_onePfS_S_S_S_S_S_S_S_S_S_S_S_S_S_fPiS0_S0_iiiiii
.visible .entry _Z24update_tiling_one_to_onePfS_S_S_S_S_S_S_S_S_S_S_S_S_S_fPiS0_S0_iiiiii(
	.param .u64 .ptr .align 1 _Z24update_tiling_one_to_onePfS_S_S_S_S_S_S_S_S_S_S_S_S_S_fPiS0_S0_iiiiii_param_0,
	.param .u64 .ptr .align 1 _Z24update_tiling_one_to_onePfS_S_S_S_S_S_S_S_S_S_S_S_S_S_fPiS0_S0_iiiiii_param_1,
	.param .u64 .ptr .align 1 _Z24update_tiling_one_to_onePfS_S_S_S_S_S_S_S_S_S_S_S_S_S_fPiS0_S0_iiiiii_param_2,
	.param .u64 .ptr .align 1 _Z24update_tiling_one_to_onePfS_S_S_S_S_S_S_S_S_S_S_S_S_S_fPiS0_S0_iiiiii_param_3,
	.param .u64 .ptr .align 1 _Z24update_tiling_one_to_onePfS_S_S_S_S_S_S_S_S_S_S_S_S_S_fPiS0_S0_iiiiii_param_4,
	.param .u64 .ptr .align 1 _Z24update_tiling_one_to_onePfS_S_S_S_S_S_S_S_S_S_S_S_S_S_fPiS0_S0_iiiiii_param_5,
	.param .u64 .ptr .align 1 _Z24update_tiling_one_to_onePfS_S_S_S_S_S_S_S_S_S_S_S_S_S_fPiS0_S0_iiiiii_param_6,
	.param .u64 .ptr .align 1 _Z24update_tiling_one_to_onePfS_S_S_S_S_S_S_S_S_S_S_S_S_S_fPiS0_S0_iiiiii_param_7,
	.param .u64 .ptr .align 1 _Z24update_tiling_one_to_onePfS_S_S_S_S_S_S_S_S_S_S_S_S_S_fPiS0_S0_iiiiii_param_8,
	.param .u64 .ptr .align 1 _Z24update_tiling_one_to_onePfS_S_S_S_S_S_S_S_S_S_S_S_S_S_fPiS0_S0_iiiiii_param_9,
	.param .u64 .ptr .align 1 _Z24update_tiling_one_to_onePfS_S_S_S_S_S_S_S_S_S_S_S_S_S_fPiS0_S0_iiiiii_param_10,
	.param .u64 .ptr .align 1 _Z24update_tiling_one_to_onePfS_S_S_S_S_S_S_S_S_S_S_S_S_S_fPiS0_S0_iiiiii_param_11,
	.param .u64 .ptr .align 1 _Z24update_tiling_one_to_onePfS_S_S_S_S_S_S_S_S_S_S_S_S_S_fPiS0_S0_iiiiii_param_12,
	.param .u64 .ptr .align 1 _Z24update_tiling_one_to_onePfS_S_S_S_S_S_S_S_S_S_S_S_S_S_fPiS0_S0_iiiiii_param_13,
	.param .u64 .ptr .align 1 _Z24update_tiling_one_to_onePfS_S_S_S_S_S_S_S_S_S_S_S_S_S_fPiS0_S0_iiiiii_param_14,
	.param .f32 _Z24update_tiling_one_to_onePfS_S_S_S_S_S_S_S_S_S_S_S_S_S_fPiS0_S0_iiiiii_param_15,
	.param .u64 .ptr .align 1 _Z24update_tiling_one_to_onePfS_S_S_S_S_S_S_S_S_S_S_S_S_S_fPiS0_S0_iiiiii_param_16,
	.param .u64 .ptr .align 1 _Z24update_tiling_one_to_onePfS_S_S_S_S_S_S_S_S_S_S_S_S_S_fPiS0_S0_iiiiii_param_17,
	.param .u64 .ptr .align 1 _Z24update_tiling_one_to_onePfS_S_S_S_S_S_S_S_S_S_S_S_S_S_fPiS0_S0_iiiiii_param_18,
	.param .u32 _Z24update_tiling_one_to_onePfS_S_S_S_S_S_S_S_S_S_S_S_S_S_fPiS0_S0_iiiiii_param_19,
	.param .u32 _Z24update_tiling_one_to_onePfS_S_S_S_S_S_S_S_S_S_S_S_S_S_fPiS0_S0_iiiiii_param_20,
	.param .u32 _Z24update_tiling_one_to_onePfS_S_S_S_S_S_S_S_S_S_S_S_S_S_fPiS0_S0_iiiiii_param_21,
	.param .u32 _Z24update_tiling_one_to_onePfS_S_S_S_S_S_S_S_S_S_S_S_S_S_fPiS0_S0_iiiiii_param_22,
	.param .u32 _Z24update_tiling_one_to_onePfS_S_S_S_S_S_S_S_S_S_S_S_S_S_fPiS0_S0_iiiiii_param_23,
	.param .u32 _Z24update_tiling_one_to_onePfS_S_S_S_S_S_S_S_S_S_S_S_S_S_fPiS0_S0_iiiiii_param_24
)
{
	.reg .b32 	%r<25>;
	.reg .b32 	%f<34>;
	.reg .b64 	%rd<59>;

	ld.param.u64 	%rd1, [_Z24update_tiling_one_to_onePfS_S_S_S_S_S_S_S_S_S_S_S_S_S_fPiS0_S0_iiiiii_param_0];
	ld.param.u64 	%rd2, [_Z24update_tiling_one_to_onePfS_S_S_S_S_S_S_S_S_S_S_S_S_S_fPiS0_S0_iiiiii_param_1];
	ld.param.u64 	%rd3, [_Z24update_tiling_one_to_onePfS_S_S_S_S_S_S_S_S_S_S_S_S_S_fPiS0_S0_iiiiii_param_2];
	ld.param.u64 	%rd4, [_Z24update_tiling_one_to_onePfS_S_S_S_S_S_S_S_S_S_S_S_S_S_fPiS0_S0_iiiiii_param_3];
	ld.param.u64 	%rd5, [_Z24update_tiling_one_to_onePfS_S_S_S_S_S_S_S_S_S_S_S_S_S_fPiS0_S0_iiiiii_param_4];
	ld.param.u64 	%rd6, [_Z24update_tiling_one_to_onePfS_S_S_S_S_S_S_S_S_S_S_S_S_S_fPiS0_S0_iiiiii_param_5];
	ld.param.u64 	%rd7, [_Z24update_tiling_one_to_onePfS_S_S_S_S_S_S_S_S_S_S_S_S_S_fPiS0_S0_iiiiii_param_6];
	ld.param.u64 	%rd8, [_Z24update_tiling_one_to_onePfS_S_S_S_S_S_S_S_S_S_S_S_S_S_fPiS0_S0_iiiiii_param_7];
	ld.param.u64 	%rd9, [_Z24update_tiling_one_to_onePfS_S_S_S_S_S_S_S_S_S_S_S_S_S_fPiS0_S0_iiiiii_param_8];
	ld.param.u64 	%rd10, [_Z24update_tiling_one_to_onePfS_S_S_S_S_S_S_S_S_S_S_S_S_S_fPiS0_S0_iiiiii_param_9];
	ld.param.u64 	%rd11, [_Z24update_tiling_one_to_onePfS_S_S_S_S_S_S_S_S_S_S_S_S_S_fPiS0_S0_iiiiii_param_10];
	ld.param.u64 	%rd12, [_Z24update_tiling_one_to_onePfS_S_S_S_S_S_S_S_S_S_S_S_S_S_fPiS0_S0_iiiiii_param_11];
	ld.param.u64 	%rd13, [_Z24update_tiling_one_to_onePfS_S_S_S_S_S_S_S_S_S_S_S_S_S_fPiS0_S0_iiiiii_param_12];
	ld.param.u64 	%rd14, [_Z24update_tiling_one_to_onePfS_S_S_S_S_S_S_S_S_S_S_S_S_S_fPiS0_S0_iiiiii_param_13];
	ld.param.u64 	%rd15, [_Z24update_tiling_one_to_onePfS_S_S_S_S_S_S_S_S_S_S_S_S_S_fPiS0_S0_iiiiii_param_14];
	ld.param.f32 	%f1, [_Z24update_tiling_one_to_onePfS_S_S_S_S_S_S_S_S_S_S_S_S_S_fPiS0_S0_iiiiii_param_15];
	ld.param.u64 	%rd16, [_Z24update_tiling_one_to_onePfS_S_S_S_S_S_S_S_S_S_S_S_S_S_fPiS0_S0_iiiiii_param_16];
	ld.param.u64 	%rd17, [_Z24update_tiling_one_to_onePfS_S_S_S_S_S_S_S_S_S_S_S_S_S_fPiS0_S0_iiiiii_param_17];
	ld.param.u64 	%rd18, [_Z24update_tiling_one_to_onePfS_S_S_S_S_S_S_S_S_S_S_S_S_S_fPiS0_S0_iiiiii_param_18];
	ld.param.u32 	%r1, [_Z24update_tiling_one_to_onePfS_S_S_S_S_S_S_S_S_S_S_S_S_S_fPiS0_S0_iiiiii_param_19];
	ld.param.u32 	%r2, [_Z24update_tiling_one_to_onePfS_S_S_S_S_S_S_S_S_S_S_S_S_S_fPiS0_S0_iiiiii_param_20];
	ld.param.u32 	%r3, [_Z24update_tiling_one_to_onePfS_S_S_S_S_S_S_S_S_S_S_S_S_S_fPiS0_S0_iiiiii_param_22];
	ld.param.u32 	%r4, [_Z24update_tiling_one_to_onePfS_S_S_S_S_S_S_S_S_S_S_S_S_S_fPiS0_S0_iiiiii_param_23];
	cvta.to.global.u64 	%rd19, %rd3;
	cvta.to.global.u64 	%rd20, %rd15;
	cvta.to.global.u64 	%rd21, %rd12;
	cvta.to.global.u64 	%rd22, %rd9;
	cvta.to.global.u64 	%rd23, %rd14;
	cvta.to.global.u64 	%rd24, %rd4;
	cvta.to.global.u64 	%rd25, %rd11;
	cvta.to.global.u64 	%rd26, %rd2;
	cvta.to.global.u64 	%rd27, %rd8;
	cvta.to.global.u64 	%rd28, %rd13;
	cvta.to.global.u64 	%rd29, %rd5;
	cvta.to.global.u64 	%rd30, %rd6;
	cvta.to.global.u64 	%rd31, %rd10;
	cvta.to.global.u64 	%rd32, %rd1;
	cvta.to.global.u64 	%rd33, %rd7;
	cvta.to.global.u64 	%rd34, %rd18;
	cvta.to.global.u64 	%rd35, %rd17;
	cvta.to.global.u64 	%rd36, %rd16;
	mov.u32 	%r5, %ctaid.x;
	mov.u32 	%r6, %tid.x;
	div.s32 	%r7, %r5, %r1;
	mul.lo.s32 	%r8, %r7, %r1;
	sub.s32 	%r9, %r5, %r8;
	rem.s32 	%r10, %r7, %r2;
	mul.lo.s32 	%r11, %r2, %r1;
	div.s32 	%r12, %r5, %r11;
	and.b32  	%r13, %r6, 31;
	shr.u32 	%r14, %r6, 5;
	and.b32  	%r15, %r14, 3;
	shr.u32 	%r16, %r6, 7;
	mul.wide.u32 	%rd37, %r9, 4;
	add.s64 	%rd38, %rd36, %rd37;
	ld.global.u32 	%r17, [%rd38];
	mul.wide.s32 	%rd39, %r10, 4;
	add.s64 	%rd40, %rd35, %rd39;
	ld.global.u32 	%r18, [%rd40];
	add.s32 	%r19, %r18, %r15;
	mul.wide.s32 	%rd41, %r12, 4;
	add.s64 	%rd42, %rd34, %rd41;
	ld.global.u32 	%r20, [%rd42];
	add.s32 	%r21, %r20, %r16;
	mad.lo.s32 	%r22, %r21, %r4, %r19;
	add.s32 	%r23, %r17, %r13;
	mad.lo.s32 	%r24, %r22, %r3, %r23;
	mul.wide.s32 	%rd43, %r24, 4;
	add.s64 	%rd44, %rd33, %rd43;
	ld.global.f32 	%f2, [%rd44];
	add.s64 	%rd45, %rd32, %rd43;
	ld.global.f32 	%f3, [%rd45];
	add.s64 	%rd46, %rd31, %rd43;
	ld.global.f32 	%f4, [%rd46];
	add.s64 	%rd47, %rd30, %rd43;
	ld.global.f32 	%f5, [%rd47];
	add.s64 	%rd48, %rd29, %rd43;
	ld.global.f32 	%f6, [%rd48];
	add.f32 	%f7, %f5, %f6;
	add.s64 	%rd49, %rd28, %rd43;
	ld.global.f32 	%f8, [%rd49];
	add.f32 	%f9, %f7, %f8;
	mul.f32 	%f10, %f4, %f9;
	mul.f32 	%f11, %f1, %f10;
	fma.rn.f32 	%f12, %f2, %f3, %f11;
	st.global.f32 	[%rd45], %f12;
	add.s64 	%rd50, %rd27, %rd43;
	ld.global.f32 	%f13, [%rd50];
	add.s64 	%rd51, %rd26, %rd43;
	ld.global.f32 	%f14, [%rd51];
	add.s64 	%rd52, %rd25, %rd43;
	ld.global.f32 	%f15, [%rd52];
	add.s64 	%rd53, %rd24, %rd43;
	ld.global.f32 	%f16, [%rd53];
	ld.global.f32 	%f17, [%rd47];
	add.f32 	%f18, %f16, %f17;
	add.s64 	%rd54, %rd23, %rd43;
	ld.global.f32 	%f19, [%rd54];
	add.f32 	%f20, %f18, %f19;
	mul.f32 	%f21, %f15, %f20;
	mul.f32 	%f22, %f1, %f21;
	fma.rn.f32 	%f23, %f13, %f14, %f22;
	st.global.f32 	[%rd51], %f23;
	add.s64 	%rd55, %rd22, %rd43;
	ld.global.f32 	%f24, [%rd55];
	add.s64 	%rd56, %rd21, %rd43;
	ld.global.f32 	%f25, [%rd56];
	ld.global.f32 	%f26, [%rd53];
	ld.global.f32 	%f27, [%rd48];
	add.f32 	%f28, %f26, %f27;
	add.s64 	%rd57, %rd20, %rd43;
	ld.global.f32 	%f29, [%rd57];
	add.f32 	%f30, %f28, %f29;
	mul.f32 	%f31, %f25, %f30;
	mul.f32 	%f32, %f1, %f31;
	fma.rn.f32 	%f33, %f24, %f23, %f32;
	add.s64 	%rd58, %rd19, %rd43;
	st.global.f32 	[%rd58], %f33;
	ret;

}


// ===== COMPILED SASS (sm_100) =====

	.target	sm_100

	.elftype	@"ET_EXEC"


//--------------------- .note.nv.tkinfo           --------------------------
	.section	.note.nv.tkinfo,"",@"SHT_NOTE"
	.sectionflags	@"SHF_NOTE_NV_TKINFO"
	.tkinfo
        /*0018*/ 	.word	0x00000002
        /*0030*/ 	.string	""
        /*0030*/ 	.string	"ptxas"
        /*0030*/ 	.string	"Cuda compilation tools, release 13.0, V13.0.88"
        /*0030*/ 	.string	"Build cuda_13.0.r13.0/compiler.36424714_0"
        /*0030*/ 	.string	"-arch sm_100 -m 64 "



//--------------------- .note.nv.cuinfo           --------------------------
	.section	.note.nv.cuinfo,"",@"SHT_NOTE"
	.sectionflags	@"SHF_NOTE_NV_CUINFO"
        /*0018*/ 	.short	0x0002
        /*001a*/ 	.short	0x0064
        /*001c*/ 	.short	0x0082
	.zero		2


//--------------------- .nv.info                  --------------------------
	.section	.nv.info,"",@"SHT_CUDA_INFO"
	.align	4


	//----- nvinfo : EIATTR_REGCOUNT
	.align		4
        /*0000*/ 	.byte	0x04, 0x2f
        /*0002*/ 	.short	(.L_1 - .L_0)
	.align		4
.L_0:
        /*0004*/ 	.word	index@(_Z12update_naivePfS_S_S_S_S_S_S_S_S_S_S_S_S_S_fm)
        /*0008*/ 	.word	0x00000017


	//----- nvinfo : EIATTR_FRAME_SIZE
	.align		4
.L_1:
        /*000c*/ 	.byte	0x04, 0x11
        /*000e*/ 	.short	(.L_3 - .L_2)
	.align		4
.L_2:
        /*0010*/ 	.word	index@(_Z12update_naivePfS_S_S_S_S_S_S_S_S_S_S_S_S_S_fm)
        /*0014*/ 	.word	0x00000000


	//----- nvinfo : EIATTR_REGCOUNT
	.align		4
.L_3:
        /*0018*/ 	.byte	0x04, 0x2f
        /*001a*/ 	.short	(.L_5 - .L_4)
	.align		4
.L_4:
        /*001c*/ 	.word	index@(_Z24update_tiling_one_to_onePfS_S_S_S_S_S_S_S_S_S_S_S_S_S_fPiS0_S0_iiiiii)
        /*0020*/ 	.word	0x00000018


	//----- nvinfo : EIATTR_FRAME_SIZE
	.align		4
.L_5:
        /*0024*/ 	.byte	0x04, 0x11
        /*0026*/ 	.short	(.L_7 - .L_6)
	.align		4
.L_6:
        /*0028*/ 	.word	index@(_Z24update_tiling_one_to_onePfS_S_S_S_S_S_S_S_S_S_S_S_S_S_fPiS0_S0_iiiiii)
        /*002c*/ 	.word	0x00000000


	//----- nvinfo : EIATTR_MIN_STACK_SIZE
	.align		4
.L_7:
        /*0030*/ 	.byte	0x04, 0x12
        /*0032*/ 	.short	(.L_9 - .L_8)
	.align		4
.L_8:
        /*0034*/ 	.word	index@(_Z24update_tiling_one_to_onePfS_S_S_S_S_S_S_S_S_S_S_S_S_S_fPiS0_S0_iiiiii)
        /*0038*/ 	.word	0x00000000


	//----- nvinfo : EIATTR_MIN_STACK_SIZE
	.align		4
.L_9:
        /*003c*/ 	.byte	0x04, 0x12
        /*003e*/ 	.short	(.L_11 - .L_10)
	.align		4
.L_10:
        /*0040*/ 	.word	index@(_Z12update_naivePfS_S_S_S_S_S_S_S_S_S_S_S_S_S_fm)
        /*0044*/ 	.word	0x00000000
.L_11:


//--------------------- .nv.compat                --------------------------
	.section	.nv.compat,"",@"SHT_CUDA_COMPAT_INFO"
	.align	4
        /*0000*/ 	.byte	0x02, 0x09, 0x00, 0x00, 0x02, 0x02, 0x01, 0x00, 0x02, 0x05, 0x05, 0x00, 0x03, 0x07, 0x01, 0x01
        /*0010*/ 	.byte	0x02, 0x03, 0x00, 0x00, 0x02, 0x06, 0x01, 0x00, 0x04, 0x0b, 0x08, 0x00, 0x09, 0x00, 0x00, 0x00
        /*0020*/ 	.byte	0x00, 0x00, 0x00, 0x00


//--------------------- .nv.info._Z24update_tiling_one_to_onePfS_S_S_S_S_S_S_S_S_S_S_S_S_S_fPiS0_S0_iiiiii --------------------------
	.section	.nv.info._Z24update_tiling_one_to_onePfS_S_S_S_S_S_S_S_S_S_S_S_S_S_fPiS0_S0_iiiiii,"",@"SHT_CUDA_INFO"
	.sectionflags	@""
	.align	4


	//----- nvinfo : EIATTR_CUDA_API_VERSION
	.align		4
        /*0000*/ 	.byte	0x04, 0x37
        /*0002*/ 	.short	(.L_13 - .L_12)
.L_12:
        /*0004*/ 	.word	0x00000082


	//----- nvinfo : EIATTR_KPARAM_INFO
	.align		4
.L_13:
        /*0008*/ 	.byte	0x04, 0x17
        /*000a*/ 	.short	(.L_15 - .L_14)
.L_14:
        /*000c*/ 	.word	0x00000000
        /*0010*/ 	.short	0x0018
        /*0012*/ 	.short	0x00ac
        /*0014*/ 	.byte	0x00, 0xf0, 0x11, 0x00


	//----- nvinfo : EIATTR_KPARAM_INFO
	.align		4
.L_15:
        /*0018*/ 	.byte	0x04, 0x17
        /*001a*/ 	.short	(.L_17 - .L_16)
.L_16:
        /*001c*/ 	.word	0x00000000
        /*0020*/ 	.short	0x0017
        /*0022*/ 	.short	0x00a8
        /*0024*/ 	.byte	0x00, 0xf0, 0x11, 0x00


	//----- nvinfo : EIATTR_KPARAM_INFO
	.align		4
.L_17:
        /*0028*/ 	.byte	0x04, 0x17
        /*002a*/ 	.short	(.L_19 - .L_18)
.L_18:
        /*002c*/ 	.word	0x00000000
        /*0030*/ 	.short	0x0016
        /*0032*/ 	.short	0x00a4
        /*0034*/ 	.byte	0x00, 0xf0, 0x11, 0x00


	//----- nvinfo : EIATTR_KPARAM_INFO
	.align		4
.L_19:
        /*0038*/ 	.byte	0x04, 0x17
        /*003a*/ 	.short	(.L_21 - .L_20)
.L_20:
        /*003c*/ 	.word	0x00000000
        /*0040*/ 	.short	0x0015
        /*0042*/ 	.short	0x00a0
        /*0044*/ 	.byte	0x00, 0xf0, 0x11, 0x00


	//----- nvinfo : EIATTR_KPARAM_INFO
	.align		4
.L_21:
        /*0048*/ 	.byte	0x04, 0x17
        /*004a*/ 	.short	(.L_23 - .L_22)
.L_22:
        /*004c*/ 	.word	0x00000000
        /*0050*/ 	.short	0x0014
        /*0052*/ 	.short	0x009c
        /*0054*/ 	.byte	0x00, 0xf0, 0x11, 0x00


	//----- nvinfo : EIATTR_KPARAM_INFO
	.align		4
.L_23:
        /*0058*/ 	.byte	0x04, 0x17
        /*005a*/ 	.short	(.L_25 - .L_24)
.L_24:
        /*005c*/ 	.word	0x00000000
        /*0060*/ 	.short	0x0013
        /*0062*/ 	.short	0x0098
        /*0064*/ 	.byte	0x00, 0xf0, 0x11, 0x00


	//----- nvinfo : EIATTR_KPARAM_INFO
	.align		4
.L_25:
        /*0068*/ 	.byte	0x04, 0x17
        /*006a*/ 	.short	(.L_27 - .L_26)
.L_26:
        /*006c*/ 	.word	0x00000000
        /*0070*/ 	.short	0x0012
        /*0072*/ 	.short	0x0090
        /*0074*/ 	.byte	0x00, 0xf5, 0x21, 0x00


	//----- nvinfo : EIATTR_KPARAM_INFO
	.align		4
.L_27:
        /*0078*/ 	.byte	0x04, 0x17
        /*007a*/ 	.short	(.L_29 - .L_28)
.L_28:
        /*007c*/ 	.word	0x00000000
        /*0080*/ 	.short	0x0011
        /*0082*/ 	.short	0x0088
        /*0084*/ 	.byte	0x00, 0xf5, 0x21, 0x00


	//----- nvinfo : EIATTR_KPARAM_INFO
	.align		4
.L_29:
        /*0088*/ 	.byte	0x04, 0x17
        /*008a*/ 	.short	(.L_31 - .L_30)
.L_30:
        /*008c*/ 	.word	0x00000000
        /*0090*/ 	.short	0x0010
        /*0092*/ 	.short	0x0080
        /*0094*/ 	.byte	0x00, 0xf5, 0x21, 0x00


	//----- nvinfo : EIATTR_KPARAM_INFO
	.align		4
.L_31:
        /*0098*/ 	.byte	0x04, 0x17
        /*009a*/ 	.short	(.L_33 - .L_32)
.L_32:
        /*009c*/ 	.word	0x00000000
        /*00a0*/ 	.short	0x000f
        /*00a2*/ 	.short	0x0078
        /*00a4*/ 	.byte	0x00, 0xf0, 0x11, 0x00


	//----- nvinfo : EIATTR_KPARAM_INFO
	.align		4
.L_33:
        /*00a8*/ 	.byte	0x04, 0x17
        /*00aa*/ 	.short	(.L_35 - .L_34)
.L_34:
        /*00ac*/ 	.word	0x00000000
        /*00b0*/ 	.short	0x000e
        /*00b2*/ 	.short	0x0070
        /*00b4*/ 	.byte	0x00, 0xf5, 0x21, 0x00


	//----- nvinfo : EIATTR_KPARAM_INFO
	.align		4
.L_35:
        /*00b8*/ 	.byte	0x04, 0x17
        /*00ba*/ 	.short	(.L_37 - .L_36)
.L_36:
        /*00bc*/ 	.word	0x00000000
        /*00c0*/ 	.short	0x000d
        /*00c2*/ 	.short	0x0068
        /*00c4*/ 	.byte	0x00, 0xf5, 0x21, 0x00


	//----- nvinfo : EIATTR_KPARAM_INFO
	.align		4
.L_37:
        /*00c8*/ 	.byte	0x04, 0x17
        /*00ca*/ 	.short	(.L_39 - .L_38)
.L_38:
        /*00cc*/ 	.word	0x00000000
        /*00d0*/ 	.short	0x000c
        /*00d2*/ 	.short	0x0060
        /*00d4*/ 	.byte	0x00, 0xf5, 0x21, 0x00


	//----- nvinfo : EIATTR_KPARAM_INFO
	.align		4
.L_39:
        /*00d8*/ 	.byte	0x04, 0x17
        /*00da*/ 	.short	(.L_41 - .L_40)
.L_40:
        /*00dc*/ 	.word	0x00000000
        /*00e0*/ 	.short	0x000b
        /*00e2*/ 	.short	0x0058
        /*00e4*/ 	.byte	0x00, 0xf5, 0x21, 0x00


	//----- nvinfo : EIATTR_KPARAM_INFO
	.align		4
.L_41:
        /*00e8*/ 	.byte	0x04, 0x17
        /*00ea*/ 	.short	(.L_43 - .L_42)
.L_42:
        /*00ec*/ 	.word	0x00000000
        /*00f0*/ 	.short	0x000a
        /*00f2*/ 	.short	0x0050
        /*00f4*/ 	.byte	0x00, 0xf5, 0x21, 0x00


	//----- nvinfo : EIATTR_KPARAM_INFO
	.align		4
.L_43:
        /*00f8*/ 	.byte	0x04, 0x17
        /*00fa*/ 	.short	(.L_45 - .L_44)
.L_44:
        /*00fc*/ 	.word	0x00000000
        /*0100*/ 	.short	0x0009
        /*0102*/ 	.short	0x0048
        /*0104*/ 	.byte	0x00, 0xf5, 0x21, 0x00


	//----- nvinfo : EIATTR_KPARAM_INFO
	.align		4
.L_45:
        /*0108*/ 	.byte	0x04, 0x17
        /*010a*/ 	.short	(.L_47 - .L_46)
.L_46:
        /*010c*/ 	.word	0x00000000
        /*0110*/ 	.short	0x0008
        /*0112*/ 	.short	0x0040
        /*0114*/ 	.byte	0x00, 0xf5, 0x21, 0x00


	//----- nvinfo : EIATTR_KPARAM_INFO
	.align		4
.L_47:
        /*0118*/ 	.byte	0x04, 0x17
        /*011a*/ 	.short	(.L_49 - .L_48)
.L_48:
        /*011c*/ 	.word	0x00000000
        /*0120*/ 	.short	0x0007
        /*0122*/ 	.short	0x0038
        /*0124*/ 	.byte	0x00, 0xf5, 0x21, 0x00


	//----- nvinfo : EIATTR_KPARAM_INFO
	.align		4
.L_49:
        /*0128*/ 	.byte	0x04, 0x17
        /*012a*/ 	.short	(.L_51 - .L_50)
.L_50:
        /*012c*/ 	.word	0x00000000
        /*0130*/ 	.short	0x0006
        /*0132*/ 	.short	0x0030
        /*0134*/ 	.byte	0x00, 0xf5, 0x21, 0x00


	//----- nvinfo : EIATTR_KPARAM_INFO
	.align		4
.L_51:
        /*0138*/ 	.byte	0x04, 0x17
        /*013a*/ 	.short	(.L_53 - .L_52)
.L_52:
        /*013c*/ 	.word	0x00000000
        /*0140*/ 	.short	0x0005
        /*0142*/ 	.short	0x0028
        /*0144*/ 	.byte	0x00, 0xf5, 0x21, 0x00


	//----- nvinfo : EIATTR_KPARAM_INFO
	.align		4
.L_53:
        /*0148*/ 	.byte	0x04, 0x17
        /*014a*/ 	.short	(.L_55 - .L_54)
.L_54:
        /*014c*/ 	.word	0x00000000
        /*0150*/ 	.short	0x0004
        /*0152*/ 	.short	0x0020
        /*0154*/ 	.byte	0x00, 0xf5, 0x21, 0x00


	//----- nvinfo : EIATTR_KPARAM_INFO
	.align		4
.L_55:
        /*0158*/ 	.byte	0x04, 0x17
        /*015a*/ 	.short	(.L_57 - .L_56)
.L_56:
        /*015c*/ 	.word	0x00000000
        /*0160*/ 	.short	0x0003
        /*0162*/ 	.short	0x0018
        /*0164*/ 	.byte	0x00, 0xf5, 0x21, 0x00


	//----- nvinfo : EIATTR_KPARAM_INFO
	.align		4
.L_57:
        /*0168*/ 	.byte	0x04, 0x17
        /*016a*/ 	.short	(.L_59 - .L_58)
.L_58:
        /*016c*/ 	.word	0x00000000
        /*0170*/ 	.short	0x0002
        /*0172*/ 	.short	0x0010
        /*0174*/ 	.byte	0x00, 0xf5, 0x21, 0x00


	//----- nvinfo : EIATTR_KPARAM_INFO
	.align		4
.L_59:
        /*0178*/ 	.byte	0x04, 0x17
        /*017a*/ 	.short	(.L_61 - .L_60)
.L_60:
        /*017c*/ 	.word	0x00000000
        /*0180*/ 	.short	0x0001
        /*0182*/ 	.short	0x0008
        /*0184*/ 	.byte	0x00, 0xf5, 0x21, 0x00


	//----- nvinfo : EIATTR_KPARAM_INFO
	.align		4
.L_61:
        /*0188*/ 	.byte	0x04, 0x17
        /*018a*/ 	.short	(.L_63 - .L_62)
.L_62:
        /*018c*/ 	.word	0x00000000
        /*0190*/ 	.short	0x0000
        /*0192*/ 	.short	0x0000
        /*0194*/ 	.byte	0x00, 0xf5, 0x21, 0x00


	//----- nvinfo : EIATTR_SPARSE_MMA_MASK
	.align		4
.L_63:
        /*0198*/ 	.byte	0x03, 0x50
        /*019a*/ 	.short	0x0000


	//----- nvinfo : EIATTR_MAXREG_COUNT
	.align		4
        /*019c*/ 	.byte	0x03, 0x1b
        /*019e*/ 	.short	0x00ff


	//----- nvinfo : EIATTR_MERCURY_ISA_VERSION
	.align		4
        /*01a0*/ 	.byte	0x03, 0x5f
        /*01a2*/ 	.short	0x0101


	//----- nvinfo : EIATTR_VRC_CTA_INIT_COUNT
	.align		4
        /*01a4*/ 	.byte	0x02, 0x4a
	.zero		1
	.zero		1


	//----- nvinfo : EIATTR_EXIT_INSTR_OFFSETS
	.align		4
        /*01a8*/ 	.byte	0x04, 0x1c
        /*01aa*/ 	.short	(.L_65 - .L_64)


	//   ....[0]....
.L_64:
        /*01ac*/ 	.word	0x00000a20


	//----- nvinfo : EIATTR_CBANK_PARAM_SIZE
	.align		4
.L_65:
        /*01b0*/ 	.byte	0x03, 0x19
        /*01b2*/ 	.short	0x00b0


	//----- nvinfo : EIATTR_PARAM_CBANK
	.align		4
        /*01b4*/ 	.byte	0x04, 0x0a
        /*01b6*/ 	.short	(.L_67 - .L_66)
	.align		4
.L_66:
        /*01b8*/ 	.word	index@(.nv.constant0._Z24update_tiling_one_to_onePfS_S_S_S_S_S_S_S_S_S_S_S_S_S_fPiS0_S0_iiiiii)
        /*01bc*/ 	.short	0x0380
        /*01be*/ 	.short	0x00b0


	//----- nvinfo : EIATTR_SW_WAR
	.align		4
.L_67:
        /*01c0*/ 	.byte	0x04, 0x36
        /*01c2*/ 	.short	(.L_69 - .L_68)
.L_68:
        /*01c4*/ 	.word	0x00000008
.L_69:


//--------------------- .nv.info._Z12update_naivePfS_S_S_S_S_S_S_S_S_S_S_S_S_S_fm --------------------------
	.section	.nv.info._Z12update_naivePfS_S_S_S_S_S_S_S_S_S_S_S_S_S_fm,"",@"SHT_CUDA_INFO"
	.sectionflags	@""
	.align	4


	//----- nvinfo : EIATTR_CUDA_API_VERSION
	.align		4
        /*0000*/ 	.byte	0x04, 0x37
        /*0002*/ 	.short	(.L_71 - .L_70)
.L_70:
        /*0004*/ 	.word	0x00000082


	//----- nvinfo : EIATTR_KPARAM_INFO
	.align		4
.L_71:
        /*0008*/ 	.byte	0x04, 0x17
        /*000a*/ 	.short	(.L_73 - .L_72)
.L_72:
        /*000c*/ 	.word	0x00000000
        /*0010*/ 	.short	0x0010
        /*0012*/ 	.short	0x0080
        /*0014*/ 	.byte	0x00, 0xf0, 0x21, 0x00


	//----- nvinfo : EIATTR_KPARAM_INFO
	.align		4
.L_73:
        /*0018*/ 	.byte	0x04, 0x17
        /*001a*/ 	.short	(.L_75 - .L_74)
.L_74:
        /*001c*/ 	.word	0x00000000
        /*0020*/ 	.short	0x000f
        /*0022*/ 	.short	0x0078
        /*0024*/ 	.byte	0x00, 0xf0, 0x11, 0x00


	//----- nvinfo : EIATTR_KPARAM_INFO
	.align		4
.L_75:
        /*0028*/ 	.byte	0x04, 0x17
        /*002a*/ 	.short	(.L_77 - .L_76)
.L_76:
        /*002c*/ 	.word	0x00000000
        /*0030*/ 	.short	0x000e
        /*0032*/ 	.short	0x0070
        /*0034*/ 	.byte	0x00, 0xf5, 0x21, 0x00


	//----- nvinfo : EIATTR_KPARAM_INFO
	.align		4
.L_77:
        /*0038*/ 	.byte	0x04, 0x17
        /*003a*/ 	.short	(.L_79 - .L_78)
.L_78:
        /*003c*/ 	.word	0x00000000
        /*0040*/ 	.short	0x000d
        /*0042*/ 	.short	0x0068
        /*0044*/ 	.byte	0x00, 0xf5, 0x21, 0x00


	//----- nvinfo : EIATTR_KPARAM_INFO
	.align		4
.L_79:
        /*0048*/ 	.byte	0x04, 0x17
        /*004a*/ 	.short	(.L_81 - .L_80)
.L_80:
        /*004c*/ 	.word	0x00000000
        /*0050*/ 	.short	0x000c
        /*0052*/ 	.short	0x0060
        /*0054*/ 	.byte	0x00, 0xf5, 0x21, 0x00


	//----- nvinfo : EIATTR_KPARAM_INFO
	.align		4
.L_81:
        /*0058*/ 	.byte	0x04, 0x17
        /*005a*/ 	.short	(.L_83 - .L_82)
.L_82:
        /*005c*/ 	.word	0x00000000
        /*0060*/ 	.short	0x000b
        /*0062*/ 	.short	0x0058
        /*0064*/ 	.byte	0x00, 0xf5, 0x21, 0x00


	//----- nvinfo : EIATTR_KPARAM_INFO
	.align		4
.L_83:
        /*0068*/ 	.byte	0x04, 0x17
        /*006a*/ 	.short	(.L_85 - .L_84)
.L_84:
        /*006c*/ 	.word	0x00000000
        /*0070*/ 	.short	0x000a
        /*0072*/ 	.short	0x0050
        /*0074*/ 	.byte	0x00, 0xf5, 0x21, 0x00


	//----- nvinfo : EIATTR_KPARAM_INFO
	.align		4
.L_85:
        /*0078*/ 	.byte	0x04, 0x17
        /*007a*/ 	.short	(.L_87 - .L_86)
.L_86:
        /*007c*/ 	.word	0x00000000
        /*0080*/ 	.short	0x0009
        /*0082*/ 	.short	0x0048
        /*0084*/ 	.byte	0x00, 0xf5, 0x21, 0x00


	//----- nvinfo : EIATTR_KPARAM_INFO
	.align		4
.L_87:
        /*0088*/ 	.byte	0x04, 0x17
        /*008a*/ 	.short	(.L_89 - .L_88)
.L_88:
        /*008c*/ 	.word	0x00000000
        /*0090*/ 	.short	0x0008
        /*0092*/ 	.short	0x0040
        /*0094*/ 	.byte	0x00, 0xf5, 0x21, 0x00


	//----- nvinfo : EIATTR_KPARAM_INFO
	.align		4
.L_89:
        /*0098*/ 	.byte	0x04, 0x17
        /*009a*/ 	.short	(.L_91 - .L_90)
.L_90:
        /*009c*/ 	.word	0x00000000
        /*00a0*/ 	.short	0x0007
        /*00a2*/ 	.short	0x0038
        /*00a4*/ 	.byte	0x00, 0xf5, 0x21, 0x00


	//----- nvinfo : EIATTR_KPARAM_INFO
	.align		4
.L_91:
        /*00a8*/ 	.byte	0x04, 0x17
        /*00aa*/ 	.short	(.L_93 - .L_92)
.L_92:
        /*00ac*/ 	.word	0x00000000
        /*00b0*/ 	.short	0x0006
        /*00b2*/ 	.short	0x0030
        /*00b4*/ 	.byte	0x00, 0xf5, 0x21, 0x00


	//----- nvinfo : EIATTR_KPARAM_INFO
	.align		4
.L_93:
        /*00b8*/ 	.byte	0x04, 0x17
        /*00ba*/ 	.short	(.L_95 - .L_94)
.L_94:
        /*00bc*/ 	.word	0x00000000
        /*00c0*/ 	.short	0x0005
        /*00c2*/ 	.short	0x0028
        /*00c4*/ 	.byte	0x00, 0xf5, 0x21, 0x00


	//----- nvinfo : EIATTR_KPARAM_INFO
	.align		4
.L_95:
        /*00c8*/ 	.byte	0x04, 0x17
        /*00ca*/ 	.short	(.L_97 - .L_96)
.L_96:
        /*00cc*/ 	.word	0x00000000
        /*00d0*/ 	.short	0x0004
        /*00d2*/ 	.short	0x0020
        /*00d4*/ 	.byte	0x00, 0xf5, 0x21, 0x00


	//----- nvinfo : EIATTR_KPARAM_INFO
	.align		4
.L_97:
        /*00d8*/ 	.byte	0x04, 0x17
        /*00da*/ 	.short	(.L_99 - .L_98)
.L_98:
        /*00dc*/ 	.word	0x00000000
        /*00e0*/ 	.short	0x0003
        /*00e2*/ 	.short	0x0018
        /*00e4*/ 	.byte	0x00, 0xf5, 0x21, 0x00


	//----- nvinfo : EIATTR_KPARAM_INFO
	.align		4
.L_99:
        /*00e8*/ 	.byte	0x04, 0x17
        /*00ea*/ 	.short	(.L_101 - .L_100)
.L_100:
        /*00ec*/ 	.word	0x00000000
        /*00f0*/ 	.short	0x0002
        /*00f2*/ 	.short	0x0010
        /*00f4*/ 	.byte	0x00, 0xf5, 0x21, 0x00


	//----- nvinfo : EIATTR_KPARAM_INFO
	.align		4
.L_101:
        /*00f8*/ 	.byte	0x04, 0x17
        /*00fa*/ 	.short	(.L_103 - .L_102)
.L_102:
        /*00fc*/ 	.word	0x00000000
        /*0100*/ 	.short	0x0001
        /*0102*/ 	.short	0x0008
        /*0104*/ 	.byte	0x00, 0xf5, 0x21, 0x00


	//----- nvinfo : EIATTR_KPARAM_INFO
	.align		4
.L_103:
        /*0108*/ 	.byte	0x04, 0x17
        /*010a*/ 	.short	(.L_105 - .L_104)
.L_104:
        /*010c*/ 	.word	0x00000000
        /*0110*/ 	.short	0x0000
        /*0112*/ 	.short	0x0000
        /*0114*/ 	.byte	0x00, 0xf5, 0x21, 0x00


	//----- nvinfo : EIATTR_SPARSE_MMA_MASK
	.align		4
.L_105:
        /*0118*/ 	.byte	0x03, 0x50
        /*011a*/ 	.short	0x0000


	//----- nvinfo : EIATTR_MAXREG_COUNT
	.align		4
        /*011c*/ 	.byte	0x03, 0x1b
        /*011e*/ 	.short	0x00ff


	//----- nvinfo : EIATTR_MERCURY_ISA_VERSION
	.align		4
        /*0120*/ 	.byte	0x03, 0x5f
        /*0122*/ 	.short	0x0101


	//----- nvinfo : EIATTR_VRC_CTA_INIT_COUNT
	.align		4
        /*0124*/ 	.byte	0x02, 0x4a
	.zero		1
	.zero		1


	//----- nvinfo : EIATTR_EXIT_INSTR_OFFSETS
	.align		4
        /*0128*/ 	.byte	0x04, 0x1c
        /*012a*/ 	.short	(.L_107 - .L_106)


	//   ....[0]....
.L_106:
        /*012c*/ 	.word	0x00000080


	//   ....[1]....
        /*0130*/ 	.word	0x00000560


	//----- nvinfo : EIATTR_CBANK_PARAM_SIZE
	.align		4
.L_107:
        /*0134*/ 	.byte	0x03, 0x19
        /*0136*/ 	.short	0x0088


	//----- nvinfo : EIATTR_PARAM_CBANK
	.align		4
        /*0138*/ 	.byte	0x04, 0x0a
        /*013a*/ 	.short	(.L_109 - .L_108)
	.align		4
.L_108:
        /*013c*/ 	.word	index@(.nv.constant0._Z12update_naivePfS_S_S_S_S_S_S_S_S_S_S_S_S_S_fm)
        /*0140*/ 	.short	0x0380
        /*0142*/ 	.short	0x0088


	//----- nvinfo : EIATTR_SW_WAR
	.align		4
.L_109:
        /*0144*/ 	.byte	0x04, 0x36
        /*0146*/ 	.short	(.L_111 - .L_110)
.L_110:
        /*0148*/ 	.word	0x00000008
.L_111:


//--------------------- .nv.callgraph             --------------------------
	.section	.nv.callgraph,"",@"SHT_CUDA_CALLGRAPH"
	.align	4
	.sectionentsize	8
	.align		4
        /*0000*/ 	.word	0x00000000
	.align		4
        /*0004*/ 	.word	0xffffffff
	.align		4
        /*0008*/ 	.word	0x00000000
	.align		4
        /*000c*/ 	.word	0xfffffffe
	.align		4
        /*0010*/ 	.word	0x00000000
	.align		4
        /*0014*/ 	.word	0xfffffffd
	.align		4
        /*0018*/ 	.word	0x00000000
	.align		4
        /*001c*/ 	.word	0xfffffffc


//--------------------- .text._Z24update_tiling_one_to_onePfS_S_S_S_S_S_S_S_S_S_S_S_S_S_fPiS0_S0_iiiiii --------------------------
	.section	.text._Z24update_tiling_one_to_onePfS_S_S_S_S_S_S_S_S_S_S_S_S_S_fPiS0_S0_iiiiii,"ax",@progbits
	.align	128
        .global         _Z24update_tiling_one_to_onePfS_S_S_S_S_S_S_S_S_S_S_S_S_S_fPiS0_S0_iiiiii
        .type           _Z24update_tiling_one_to_onePfS_S_S_S_S_S_S_S_S_S_S_S_S_S_fPiS0_S0_iiiiii,@function
        .size           _Z24update_tiling_one_to_onePfS_S_S_S_S_S_S_S_S_S_S_S_S_S_fPiS0_S0_iiiiii,(.L_x_2 - _Z24update_tiling_one_to_onePfS_S_S_S_S_S_S_S_S_S_S_S_S_S_fPiS0_S0_iiiiii)
        .other          _Z24update_tiling_one_to_onePfS_S_S_S_S_S_S_S_S_S_S_S_S_S_fPiS0_S0_iiiiii,@"STO_CUDA_ENTRY STV_DEFAULT"
_Z24update_tiling_one_to_onePfS_S_S_S_S_S_S_S_S_S_S_S_S_S_fPiS0_S0_iiiiii:
.text._Z24update_tiling_one_to_onePfS_S_S_S_S_S_S_S_S_S_S_S_S_S_fPiS0_S0_iiiiii:
[----:B------:R-:W-:Y:S08]  /*0000*/  LDC R1, c[0x0][0x37c] ;  /* 0x0000df00ff017b82 */ /* 0x000ff00000000800 */
[----:B------:R-:W0:Y:S01]  /*0010*/  LDC R0, c[0x0][0x418] ;  /* 0x00010600ff007b82 */ /* 0x000e220000000800 */
[----:B------:R-:W1:Y:S01]  /*0020*/  S2R R3, SR_CTAID.X ;  /* 0x0000000000037919 */ /* 0x000e620000002500 */
[----:B------:R-:W2:Y:S01]  /*0030*/  LDCU.64 UR4, c[0x0][0x358] ;  /* 0x00006b00ff0477ac */ /* 0x000ea20008000a00 */
[----:B------:R-:W3:Y:S05]  /*0040*/  LDCU UR6, c[0x0][0x428] ;  /* 0x00008500ff0677ac */ /* 0x000eea0008000800 */
[----:B------:R-:W4:Y:S01]  /*0050*/  LDC R5, c[0x0][0x41c] ;  /* 0x00010700ff057b82 */ /* 0x000f220000000800 */
[----:B------:R-:W5:Y:S01]  /*0060*/  LDCU UR7, c[0x0][0x424] ;  /* 0x00008480ff0777ac */ /* 0x000f620008000800 */
[----:B0-----:R-:W-:-:S04]  /*0070*/  IABS R11, R0 ;  /* 0x00000000000b7213 */ /* 0x001fc80000000000 */
[----:B------:R-:W0:Y:S01]  /*0080*/  I2F.RP R2, R11 ;  /* 0x0000000b00027306 */ /* 0x000e220000209400 */
[----:B-1----:R-:W-:-:S07]  /*0090*/  IABS R8, R3 ;  /* 0x0000000300087213 */ /* 0x002fce0000000000 */
[----:B0-----:R-:W0:Y:S02]  /*00a0*/  MUFU.RCP R2, R2 ;  /* 0x0000000200027308 */ /* 0x001e240000001000 */
[----:B0-----:R-:W-:Y:S01]  /*00b0*/  IADD3 R6, PT, PT, R2, 0xffffffe, RZ ;  /* 0x0ffffffe02067810 */ /* 0x001fe20007ffe0ff */
[----:B----4-:R-:W-:-:S05]  /*00c0*/  IMAD R2, R0, R5, RZ ;  /* 0x0000000500027224 */ /* 0x010fca00078e02ff */
[----:B------:R0:W1:Y:S01]  /*00d0*/  F2I.FTZ.U32.TRUNC.NTZ R7, R6 ;  /* 0x0000000600077305 */ /* 0x000062000021f000 */
[----:B------:R-:W-:Y:S01]  /*00e0*/  IABS R15, R2 ;  /* 0x00000002000f7213 */ /* 0x000fe20000000000 */
[----:B0-----:R-:W-:Y:S01]  /*00f0*/  HFMA2 R6, -RZ, RZ, 0, 0 ;  /* 0x00000000ff067431 */ /* 0x001fe200000001ff */
[----:B-1----:R-:W-:-:S05]  /*0100*/  IADD3 R4, PT, PT, RZ, -R7, RZ ;  /* 0x80000007ff047210 */ /* 0x002fca0007ffe0ff */
[----:B------:R-:W-:Y:S01]  /*0110*/  IMAD R9, R4, R11, RZ ;  /* 0x0000000b04097224 */ /* 0x000fe200078e02ff */
[----:B------:R-:W-:-:S03]  /*0120*/  IABS R4, R5 ;  /* 0x0000000500047213 */ /* 0x000fc60000000000 */
[----:B------:R-:W-:Y:S01]  /*0130*/  IMAD.HI.U32 R7, R7, R9, R6 ;  /* 0x0000000907077227 */ /* 0x000fe200078e0006 */
[----:B------:R-:W0:Y:S01]  /*0140*/  I2F.RP R10, R4 ;  /* 0x00000004000a7306 */ /* 0x000e220000209400 */
[----:B------:R-:W-:-:S04]  /*0150*/  IABS R9, R2 ;  /* 0x0000000200097213 */ /* 0x000fc80000000000 */
[----:B------:R-:W-:-:S03]  /*0160*/  IMAD.HI.U32 R12, R7, R8, RZ ;  /* 0x00000008070c7227 */ /* 0x000fc600078e00ff */
[----:B------:R-:W1:Y:S02]  /*0170*/  I2F.RP R13, R9 ;  /* 0x00000009000d7306 */ /* 0x000e640000209400 */
[----:B------:R-:W-:-:S05]  /*0180*/  IADD3 R6, PT, PT, -R12, RZ, RZ ;  /* 0x000000ff0c067210 */ /* 0x000fca0007ffe1ff */
[C---:B------:R-:W-:Y:S01]  /*0190*/  IMAD R6, R11.reuse, R6, R8 ;  /* 0x000000060b067224 */ /* 0x040fe200078e0208 */
[----:B0-----:R-:W0:Y:S04]  /*01a0*/  MUFU.RCP R10, R10 ;  /* 0x0000000a000a7308 */ /* 0x001e280000001000 */
[----:B------:R-:W-:-:S04]  /*01b0*/  ISETP.GT.U32.AND P1, PT, R11, R6, PT ;  /* 0x000000060b00720c */ /* 0x000fc80003f24070 */
[----:B-1----:R-:W1:Y:S09]  /*01c0*/  MUFU.RCP R13, R13 ;  /* 0x0000000d000d7308 */ /* 0x002e720000001000 */
[----:B------:R-:W-:Y:S02]  /*01d0*/  @!P1 IADD3 R6, PT, PT, R6, -R11, RZ ;  /* 0x8000000b06069210 */ /* 0x000fe40007ffe0ff */
[----:B0-----:R-:W-:-:S02]  /*01e0*/  IADD3 R7, PT, PT, R10, 0xffffffe, RZ ;  /* 0x0ffffffe0a077810 */ /* 0x001fc40007ffe0ff */
[----:B------:R-:W-:Y:S02]  /*01f0*/  ISETP.GE.U32.AND P0, PT, R6, R11, PT ;  /* 0x0000000b0600720c */ /* 0x000fe40003f06070 */
[----:B------:R-:W-:Y:S02]  /*0200*/  LOP3.LUT R6, R3, R0, RZ, 0x3c, !PT ;  /* 0x0000000003067212 */ /* 0x000fe400078e3cff */
[----:B------:R-:W0:Y:S01]  /*0210*/  F2I.FTZ.U32.TRUNC.NTZ R7, R7 ;  /* 0x0000000700077305 */ /* 0x000e22000021f000 */
[----:B------:R-:W-:Y:S02]  /*0220*/  @!P1 IADD3 R12, PT, PT, R12, 0x1, RZ ;  /* 0x000000010c0c9810 */ /* 0x000fe40007ffe0ff */
[----:B------:R-:W-:Y:S01]  /*0230*/  ISETP.GE.AND P2, PT, R6, RZ, PT ;  /* 0x000000ff0600720c */ /* 0x000fe20003f46270 */
[----:B------:R-:W-:Y:S01]  /*0240*/  IMAD.MOV.U32 R6, RZ, RZ, RZ ;  /* 0x000000ffff067224 */ /* 0x000fe200078e00ff */
[----:B------:R-:W-:Y:S02]  /*0250*/  ISETP.NE.AND P1, PT, R0, RZ, PT ;  /* 0x000000ff0000720c */ /* 0x000fe40003f25270 */
[----:B-1----:R-:W-:-:S02]  /*0260*/  IADD3 R11, PT, PT, R13, 0xffffffe, RZ ;  /* 0x0ffffffe0d0b7810 */ /* 0x002fc40007ffe0ff */
[----:B------:R-:W-:-:S04]  /*0270*/  @P0 IADD3 R12, PT, PT, R12, 0x1, RZ ;  /* 0x000000010c0c0810 */ /* 0x000fc80007ffe0ff */
[----:B------:R-:W1:Y:S01]  /*0280*/  F2I.FTZ.U32.TRUNC.NTZ R11, R11 ;  /* 0x0000000b000b7305 */ /* 0x000e62000021f000 */
[----:B0-----:R-:W-:Y:S02]  /*0290*/  IADD3 R13, PT, PT, RZ, -R7, RZ ;  /* 0x80000007ff0d7210 */ /* 0x001fe40007ffe0ff */
[----:B------:R-:W-:Y:S02]  /*02a0*/  @!P2 IADD3 R12, PT, PT, -R12, RZ, RZ ;  /* 0x000000ff0c0ca210 */ /* 0x000fe40007ffe1ff */
[----:B------:R-:W-:Y:S01]  /*02b0*/  @!P1 LOP3.LUT R12, RZ, R0, RZ, 0x33, !PT ;  /* 0x00000000ff0c9212 */ /* 0x000fe200078e33ff */
[----:B------:R-:W-:-:S03]  /*02c0*/  IMAD R13, R13, R4, RZ ;  /* 0x000000040d0d7224 */ /* 0x000fc600078e02ff */
[----:B------:R-:W-:Y:S01]  /*02d0*/  IABS R10, R12 ;  /* 0x0000000c000a7213 */ /* 0x000fe20000000000 */
[----:B------:R-:W-:Y:S01]  /*02e0*/  IMAD.HI.U32 R6, R7, R13, R6 ;  /* 0x0000000d07067227 */ /* 0x000fe200078e0006 */
[----:B------:R-:W-:Y:S02]  /*02f0*/  ISETP.GE.AND P1, PT, R12, RZ, PT ;  /* 0x000000ff0c00720c */ /* 0x000fe40003f26270 */
[----:B------:R-:W-:Y:S01]  /*0300*/  MOV R13, R10 ;  /* 0x0000000a000d7202 */ /* 0x000fe20000000f00 */
[----:B------:R-:W-:Y:S01]  /*0310*/  HFMA2 R10, -RZ, RZ, 0, 0 ;  /* 0x00000000ff0a7431 */ /* 0x000fe200000001ff */
[----:B-1----:R-:W-:-:S03]  /*0320*/  IADD3 R14, PT, PT, RZ, -R11, RZ ;  /* 0x8000000bff0e7210 */ /* 0x002fc60007ffe0ff */
[----:B------:R-:W-:-:S04]  /*0330*/  IMAD.HI.U32 R6, R6, R13, RZ ;  /* 0x0000000d06067227 */ /* 0x000fc800078e00ff */
[----:B------:R-:W-:Y:S01]  /*0340*/  IMAD R7, R14, R9, RZ ;  /* 0x000000090e077224 */ /* 0x000fe200078e02ff */
[----:B------:R-:W-:-:S03]  /*0350*/  IADD3 R6, PT, PT, -R6, RZ, RZ ;  /* 0x000000ff06067210 */ /* 0x000fc60007ffe1ff */
[----:B------:R-:W-:Y:S01]  /*0360*/  IMAD.HI.U32 R11, R11, R7, R10 ;  /* 0x000000070b0b7227 */ /* 0x000fe200078e000a */
[----:B------:R-:W-:-:S03]  /*0370*/  IADD3 R7, PT, PT, RZ, -R15, RZ ;  /* 0x8000000fff077210 */ /* 0x000fc60007ffe0ff */
[C---:B------:R-:W-:Y:S01]  /*0380*/  IMAD R13, R4.reuse, R6, R13 ;  /* 0x00000006040d7224 */ /* 0x040fe200078e020d */
[----:B------:R-:W-:Y:S01]  /*0390*/  LOP3.LUT R6, R3, R2, RZ, 0x3c, !PT ;  /* 0x0000000203067212 */ /* 0x000fe200078e3cff */
[----:B------:R-:W-:Y:S02]  /*03a0*/  IMAD.HI.U32 R15, R11, R8, RZ ;  /* 0x000000080b0f7227 */ /* 0x000fe400078e00ff */
[----:B------:R-:W0:Y:S01]  /*03b0*/  LDC.64 R10, c[0x0][0x408] ;  /* 0x00010200ff0a7b82 */ /* 0x000e220000000a00 */
[----:B------:R-:W-:Y:S01]  /*03c0*/  ISETP.GT.U32.AND P0, PT, R4, R13, PT ;  /* 0x0000000d0400720c */ /* 0x000fe20003f04070 */
[----:B------:R-:W-:-:S05]  /*03d0*/  IMAD R8, R15, R7, R8 ;  /* 0x000000070f087224 */ /* 0x000fca00078e0208 */
[----:B------:R-:W-:-:S07]  /*03e0*/  ISETP.GT.U32.AND P3, PT, R9, R8, PT ;  /* 0x000000080900720c */ /* 0x000fce0003f64070 */
[----:B------:R-:W-:Y:S02]  /*03f0*/  @!P0 IADD3 R13, PT, PT, R13, -R4, RZ ;  /* 0x800000040d0d8210 */ /* 0x000fe40007ffe0ff */
[----:B------:R-:W-:Y:S02]  /*0400*/  ISETP.GE.AND P0, PT, R6, RZ, PT ;  /* 0x000000ff0600720c */ /* 0x000fe40003f06270 */
[----:B------:R-:W-:Y:S01]  /*0410*/  ISETP.GT.U32.AND P4, PT, R4, R13, PT ;  /* 0x0000000d0400720c */ /* 0x000fe20003f84070 */
[----:B------:R-:W1:Y:S01]  /*0420*/  LDC.64 R6, c[0x0][0x400] ;  /* 0x00010000ff067b82 */ /* 0x000e620000000a00 */
[-C--:B------:R-:W-:Y:S02]  /*0430*/  @!P3 IADD3 R8, PT, PT, R8, -R9.reuse, RZ ;  /* 0x800000090808b210 */ /* 0x080fe40007ffe0ff */
[----:B------:R-:W-:Y:S02]  /*0440*/  @!P3 IADD3 R15, PT, PT, R15, 0x1, RZ ;  /* 0x000000010f0fb810 */ /* 0x000fe40007ffe0ff */
[----:B------:R-:W-:-:S02]  /*0450*/  ISETP.GE.U32.AND P2, PT, R8, R9, PT ;  /* 0x000000090800720c */ /* 0x000fc40003f46070 */
[----:B------:R-:W-:Y:S01]  /*0460*/  ISETP.NE.AND P3, PT, R5, RZ, PT ;  /* 0x000000ff0500720c */ /* 0x000fe20003f65270 */
[----:B------:R-:W4:Y:S04]  /*0470*/  LDC.64 R8, c[0x0][0x410] ;  /* 0x00010400ff087b82 */ /* 0x000f280000000a00 */
[----:B------:R-:W-:Y:S01]  /*0480*/  @!P4 IMAD.IADD R13, R13, 0x1, -R4 ;  /* 0x000000010d0dc824 */ /* 0x000fe200078e0a04 */
[----:B------:R-:W-:-:S04]  /*0490*/  ISETP.NE.AND P4, PT, R2, RZ, PT ;  /* 0x000000ff0200720c */ /* 0x000fc80003f85270 */
[----:B------:R-:W-:Y:S02]  /*04a0*/  @!P1 IADD3 R13, PT, PT, -R13, RZ, RZ ;  /* 0x000000ff0d0d9210 */ /* 0x000fe40007ffe1ff */
[----:B------:R-:W-:Y:S02]  /*04b0*/  @P2 IADD3 R15, PT, PT, R15, 0x1, RZ ;  /* 0x000000010f0f2810 */ /* 0x000fe40007ffe0ff */
[----:B------:R-:W-:Y:S02]  /*04c0*/  @!P3 LOP3.LUT R13, RZ, R5, RZ, 0x33, !PT ;  /* 0x00000005ff0db212 */ /* 0x000fe400078e33ff */
[----:B------:R-:W-:Y:S01]  /*04d0*/  @!P0 IADD3 R15, PT, PT, -R15, RZ, RZ ;  /* 0x000000ff0f0f8210 */ /* 0x000fe20007ffe1ff */
[----:B------:R-:W5:Y:S02]  /*04e0*/  LDC.64 R4, c[0x0][0x3a0] ;  /* 0x0000e800ff047b82 */ /* 0x000f640000000a00 */
[----:B------:R-:W-:Y:S02]  /*04f0*/  @!P4 LOP3.LUT R15, RZ, R2, RZ, 0x33, !PT ;  /* 0x00000002ff0fc212 */ /* 0x000fe400078e33ff */
[----:B------:R-:W-:Y:S01]  /*0500*/  IADD3 R2, PT, PT, -R12, RZ, RZ ;  /* 0x000000ff0c027210 */ /* 0x000fe20007ffe1ff */
[----:B0-----:R-:W-:-:S04]  /*0510*/  IMAD.WIDE R12, R13, 0x4, R10 ;  /* 0x000000040d0c7825 */ /* 0x001fc800078e020a */
[----:B----4-:R-:W-:Y:S02]  /*0520*/  IMAD.WIDE R8, R15, 0x4, R8 ;  /* 0x000000040f087825 */ /* 0x010fe400078e0208 */
[----:B--2---:R-:W2:Y:S02]  /*0530*/  LDG.E R13, desc[UR4][R12.64] ;  /* 0x000000040c0d7981 */ /* 0x004ea4000c1e1900 */
[----:B------:R-:W-:Y:S02]  /*0540*/  IMAD R11, R0, R2, R3 ;  /* 0x00000002000b7224 */ /* 0x000fe400078e0203 */
[----:B------:R0:W4:Y:S01]  /*0550*/  LDG.E R14, desc[UR4][R8.64] ;  /* 0x00000004080e7981 */ /* 0x000122000c1e1900 */
[----:B------:R-:W5:Y:S01]  /*0560*/  LDC.64 R2, c[0x0][0x3a8] ;  /* 0x0000ea00ff027b82 */ /* 0x000f620000000a00 */
[----:B-1----:R-:W-:-:S06]  /*0570*/  IMAD.WIDE.U32 R10, R11, 0x4, R6 ;  /* 0x000000040b0a7825 */ /* 0x002fcc00078e0006 */
[----:B------:R-:W5:Y:S01]  /*0580*/  LDG.E R11, desc[UR4][R10.64] ;  /* 0x000000040a0b7981 */ /* 0x000f62000c1e1900 */
[----:B------:R-:W1:Y:S01]  /*0590*/  LDC.64 R6, c[0x0][0x3e0] ;  /* 0x0000f800ff067b82 */ /* 0x000e620000000a00 */
[----:B------:R-:W3:Y:S07]  /*05a0*/  S2R R15, SR_TID.X ;  /* 0x00000000000f7919 */ /* 0x000eee0000002100 */
[----:B0-----:R-:W0:Y:S01]  /*05b0*/  LDC.64 R8, c[0x0][0x3c8] ;  /* 0x0000f200ff087b82 */ /* 0x001e220000000a00 */
[----:B---3--:R-:W-:-:S04]  /*05c0*/  SHF.R.U32.HI R0, RZ, 0x5, R15 ;  /* 0x00000005ff007819 */ /* 0x008fc8000001160f */
[----:B------:R-:W-:-:S04]  /*05d0*/  LOP3.LUT R0, R0, 0x3, RZ, 0xc0, !PT ;  /* 0x0000000300007812 */ /* 0x000fc800078ec0ff */
[----:B--2---:R-:W-:Y:S02]  /*05e0*/  IADD3 R13, PT, PT, R0, R13, RZ ;  /* 0x0000000d000d7210 */ /* 0x004fe40007ffe0ff */
[C---:B------:R-:W-:Y:S02]  /*05f0*/  LOP3.LUT R0, R15.reuse, 0x1f, RZ, 0xc0, !PT ;  /* 0x0000001f0f007812 */ /* 0x040fe400078ec0ff */
[----:B----4-:R-:W-:-:S05]  /*0600*/  LEA.HI R14, R15, R14, RZ, 0x19 ;  /* 0x0000000e0f0e7211 */ /* 0x010fca00078fc8ff */
[----:B------:R-:W-:Y:S01]  /*0610*/  IMAD R14, R14, UR6, R13 ;  /* 0x000000060e0e7c24 */ /* 0x000fe2000f8e020d */
[----:B------:R-:W2:Y:S01]  /*0620*/  LDCU UR6, c[0x0][0x3f8] ;  /* 0x00007f00ff0677ac */ /* 0x000ea20008000800 */
[----:B------:R-:W3:Y:S01]  /*0630*/  LDC.64 R12, c[0x0][0x3b0] ;  /* 0x0000ec00ff0c7b82 */ /* 0x000ee20000000a00 */
[----:B-----5:R-:W-:-:S07]  /*0640*/  IADD3 R15, PT, PT, R0, R11, RZ ;  /* 0x0000000b000f7210 */ /* 0x020fce0007ffe0ff */
[----:B------:R-:W4:Y:S01]  /*0650*/  LDC.64 R10, c[0x0][0x380] ;  /* 0x0000e000ff0a7b82 */ /* 0x000f220000000a00 */
[----:B------:R-:W-:-:S04]  /*0660*/  IMAD R0, R14, UR7, R15 ;  /* 0x000000070e007c24 */ /* 0x000fc8000f8e020f */
[----:B------:R-:W-:-:S04]  /*0670*/  IMAD.WIDE R2, R0, 0x4, R2 ;  /* 0x0000000400027825 */ /* 0x000fc800078e0202 */
[C---:B------:R-:W-:Y:S01]  /*0680*/  IMAD.WIDE R4, R0.reuse, 0x4, R4 ;  /* 0x0000000400047825 */ /* 0x040fe200078e0204 */
[----:B------:R-:W5:Y:S03]  /*0690*/  LDG.E R14, desc[UR4][R2.64] ;  /* 0x00000004020e7981 */ /* 0x000f66000c1e1900 */
[C---:B-1----:R-:W-:Y:S01]  /*06a0*/  IMAD.WIDE R16, R0.reuse, 0x4, R6 ;  /* 0x0000000400107825 */ /* 0x042fe200078e0206 */
[----:B------:R-:W5:Y:S01]  /*06b0*/  LDG.E R15, desc[UR4][R4.64] ;  /* 0x00000004040f7981 */ /* 0x000f62000c1e1900 */
[----:B------:R-:W1:Y:S02]  /*06c0*/  LDC.64 R6, c[0x0][0x398] ;  /* 0x0000e600ff067b82 */ /* 0x000e640000000a00 */
[C---:B0-----:R-:W-:Y:S02]  /*06d0*/  IMAD.WIDE R8, R0.reuse, 0x4, R8 ;  /* 0x0000000400087825 */ /* 0x041fe400078e0208 */
[----:B------:R-:W2:Y:S02]  /*06e0*/  LDG.E R17, desc[UR4][R16.64] ;  /* 0x0000000410117981 */ /* 0x000ea4000c1e1900 */
[----:B---3--:R-:W-:-:S02]  /*06f0*/  IMAD.WIDE R18, R0, 0x4, R12 ;  /* 0x0000000400127825 */ /* 0x008fc400078e020c */
[----:B------:R-:W3:Y:S01]  /*0700*/  LDG.E R8, desc[UR4][R8.64] ;  /* 0x0000000408087981 */ /* 0x000ee2000c1e1900 */
[----:B------:R-:W0:Y:S01]  /*0710*/  LDC.64 R12, c[0x0][0x3e8] ;  /* 0x0000fa00ff0c7b82 */ /* 0x000e220000000a00 */
[C---:B----4-:R-:W-:Y:S02]  /*0720*/  IMAD.WIDE R10, R0.reuse, 0x4, R10 ;  /* 0x00000004000a7825 */ /* 0x050fe400078e020a */
[----:B------:R4:W4:Y:S04]  /*0730*/  LDG.E R18, desc[UR4][R18.64] ;  /* 0x0000000412127981 */ /* 0x000928000c1e1900 */
[----:B------:R-:W4:Y:S01]  /*0740*/  LDG.E R21, desc[UR4][R10.64] ;  /* 0x000000040a157981 */ /* 0x000f22000c1e1900 */
[----:B-1----:R-:W-:-:S04]  /*0750*/  IMAD.WIDE R6, R0, 0x4, R6 ;  /* 0x0000000400067825 */ /* 0x002fc800078e0206 */
[----:B0-----:R-:W-:-:S04]  /*0760*/  IMAD.WIDE R12, R0, 0x4, R12 ;  /* 0x00000004000c7825 */ /* 0x001fc800078e020c */
[----:B-----5:R-:W-:Y:S02]  /*0770*/  FADD R20, R14, R15 ;  /* 0x0000000f0e147221 */ /* 0x020fe40000000000 */
[----:B------:R-:W0:Y:S02]  /*0780*/  LDC.64 R14, c[0x0][0x3d0] ;  /* 0x0000f400ff0e7b82 */ /* 0x000e240000000a00 */
[----:B--2---:R-:W-:-:S04]  /*0790*/  FADD R17, R20, R17 ;  /* 0x0000001114117221 */ /* 0x004fc80000000000 */
[----:B---3--:R-:W-:Y:S02]  /*07a0*/  FMUL R20, R8, R17 ;  /* 0x0000001108147220 */ /* 0x008fe40000400000 */
[----:B------:R-:W1:Y:S02]  /*07b0*/  LDC.64 R16, c[0x0][0x3b8] ;  /* 0x0000ee00ff107b82 */ /* 0x000e640000000a00 */
[----:B----4-:R-:W-:-:S06]  /*07c0*/  FMUL R19, R20, UR6 ;  /* 0x0000000614137c20 */ /* 0x010fcc0008400000 */
[----:B------:R-:W2:Y:S01]  /*07d0*/  LDC.64 R8, c[0x0][0x388] ;  /* 0x0000e200ff087b82 */ /* 0x000ea20000000a00 */
[----:B------:R-:W-:-:S05]  /*07e0*/  FFMA R19, R18, R21, R19 ;  /* 0x0000001512137223 */ /* 0x000fca0000000013 */
[----:B------:R3:W-:Y:S01]  /*07f0*/  STG.E desc[UR4][R10.64], R19 ;  /* 0x000000130a007986 */ /* 0x0007e2000c101904 */
[----:B0-----:R-:W-:-:S03]  /*0800*/  IMAD.WIDE R14, R0, 0x4, R14 ;  /* 0x00000004000e7825 */ /* 0x001fc600078e020e */
[----:B------:R-:W4:Y:S04]  /*0810*/  LDG.E R3, desc[UR4][R2.64] ;  /* 0x0000000402037981 */ /* 0x000f28000c1e1900 */
[----:B------:R-:W4:Y:S04]  /*0820*/  LDG.E R18, desc[UR4][R6.64] ;  /* 0x0000000406127981 */ /* 0x000f28000c1e1900 */
[----:B------:R-:W5:Y:S01]  /*0830*/  LDG.E R13, desc[UR4][R12.64] ;  /* 0x000000040c0d7981 */ /* 0x000f62000c1e1900 */
[C---:B-1----:R-:W-:Y:S01]  /*0840*/  IMAD.WIDE R16, R0.reuse, 0x4, R16 ;  /* 0x0000000400107825 */ /* 0x042fe200078e0210 */
[----:B---3--:R-:W0:Y:S02]  /*0850*/  LDC.64 R10, c[0x0][0x3f0] ;  /* 0x0000fc00ff0a7b82 */ /* 0x008e240000000a00 */
[----:B------:R-:W3:Y:S01]  /*0860*/  LDG.E R14, desc[UR4][R14.64] ;  /* 0x000000040e0e7981 */ /* 0x000ee2000c1e1900 */
[----:B--2---:R-:W-:-:S03]  /*0870*/  IMAD.WIDE R8, R0, 0x4, R8 ;  /* 0x0000000400087825 */ /* 0x004fc600078e0208 */
[----:B------:R-:W2:Y:S04]  /*0880*/  LDG.E R16, desc[UR4][R16.64] ;  /* 0x0000000410107981 */ /* 0x000ea8000c1e1900 */
[----:B------:R-:W2:Y:S01]  /*0890*/  LDG.E R21, desc[UR4][R8.64] ;  /* 0x0000000408157981 */ /* 0x000ea2000c1e1900 */
[----:B0-----:R-:W-:-:S04]  /*08a0*/  IMAD.WIDE R10, R0, 0x4, R10 ;  /* 0x00000004000a7825 */ /* 0x001fc800078e020a */
[----:B----4-:R-:W-:Y:S02]  /*08b0*/  FADD R18, R18, R3 ;  /* 0x0000000312127221 */ /* 0x010fe40000000000 */
[----:B------:R-:W0:Y:S02]  /*08c0*/  LDC.64 R2, c[0x0][0x3d8] ;  /* 0x0000f600ff027b82 */ /* 0x000e240000000a00 */
[----:B-----5:R-:W-:-:S04]  /*08d0*/  FADD R19, R18, R13 ;  /* 0x0000000d12137221 */ /* 0x020fc80000000000 */
[----:B---3--:R-:W-:Y:S02]  /*08e0*/  FMUL R19, R14, R19 ;  /* 0x000000130e137220 */ /* 0x008fe40000400000 */
[----:B------:R-:W1:Y:S02]  /*08f0*/  LDC.64 R12, c[0x0][0x3c0] ;  /* 0x0000f000ff0c7b82 */ /* 0x000e640000000a00 */
[----:B------:R-:W-:-:S04]  /*0900*/  FMUL R15, R19, UR6 ;  /* 0x00000006130f7c20 */ /* 0x000fc80008400000 */
[----:B--2---:R-:W-:Y:S02]  /*0910*/  FFMA R15, R16, R21, R15 ;  /* 0x00000015100f7223 */ /* 0x004fe4000000000f */
[----:B------:R-:W2:Y:S03]  /*0920*/  LDC.64 R16, c[0x0][0x390] ;  /* 0x0000e400ff107b82 */ /* 0x000ea60000000a00 */
[----:B------:R3:W-:Y:S04]  /*0930*/  STG.E desc[UR4][R8.64], R15 ;  /* 0x0000000f08007986 */ /* 0x0007e8000c101904 */
[----:B------:R-:W4:Y:S01]  /*0940*/  LDG.E R6, desc[UR4][R6.64] ;  /* 0x0000000406067981 */ /* 0x000f22000c1e1900 */
[----:B0-----:R-:W-:-:S03]  /*0950*/  IMAD.WIDE R2, R0, 0x4, R2 ;  /* 0x0000000400027825 */ /* 0x001fc600078e0202 */
[----:B------:R-:W4:Y:S04]  /*0960*/  LDG.E R5, desc[UR4][R4.64] ;  /* 0x0000000404057981 */ /* 0x000f28000c1e1900 */
[----:B------:R-:W3:Y:S01]  /*0970*/  LDG.E R11, desc[UR4][R10.64] ;  /* 0x000000040a0b7981 */ /* 0x000ee2000c1e1900 */
[----:B-1----:R-:W-:-:S03]  /*0980*/  IMAD.WIDE R12, R0, 0x4, R12 ;  /* 0x00000004000c7825 */ /* 0x002fc600078e020c */
[----:B------:R-:W5:Y:S04]  /*0990*/  LDG.E R2, desc[UR4][R2.64] ;  /* 0x0000000402027981 */ /* 0x000f68000c1e1900 */
[----:B------:R-:W2:Y:S01]  /*09a0*/  LDG.E R12, desc[UR4][R12.64] ;  /* 0x000000040c0c7981 */ /* 0x000ea2000c1e1900 */
[----:B----4-:R-:W-:-:S04]  /*09b0*/  FADD R14, R6, R5 ;  /* 0x00000005060e7221 */ /* 0x010fc80000000000 */
[----:B---3--:R-:W-:-:S04]  /*09c0*/  FADD R9, R14, R11 ;  /* 0x0000000b0e097221 */ /* 0x008fc80000000000 */
[----:B-----5:R-:W-:-:S04]  /*09d0*/  FMUL R9, R2, R9 ;  /* 0x0000000902097220 */ /* 0x020fc80000400000 */
[----:B------:R-:W-:Y:S01]  /*09e0*/  FMUL R6, R9, UR6 ;  /* 0x0000000609067c20 */ /* 0x000fe20008400000 */
[----:B--2---:R-:W-:-:S04]  /*09f0*/  IMAD.WIDE R4, R0, 0x4, R16 ;  /* 0x0000000400047825 */ /* 0x004fc800078e0210 */
[----:B------:R-:W-:-:S05]  /*0a00*/  FFMA R15, R15, R12, R6 ;  /* 0x0000000c0f0f7223 */ /* 0x000fca0000000006 */
[----:B------:R-:W-:Y:S01]  /*0a10*/  STG.E desc[UR4][R4.64], R15 ;  /* 0x0000000f04007986 */ /* 0x000fe2000c101904 */
[----:B------:R-:W-:Y:S05]  /*0a20*/  EXIT ;  /* 0x000000000000794d */ /* 0x000fea0003800000 */
.L_x_0:
[----:B------:R-:W-:-:S00]  /*0a30*/  BRA `(.L_x_0) ;  /* 0xfffffffc00fc7947 */ /* 0x000fc0000383ffff */
[----:B------:R-:W-:-:S00]  /*0a40*/  NOP ;  /* 0x0000000000007918 */ /* 0x000fc00000000000 */
        /* <DEDUP_REMOVED lines=11> */
.L_x_2:


//--------------------- .text._Z12update_naivePfS_S_S_S_S_S_S_S_S_S_S_S_S_S_fm --------------------------
	.section	.text._Z12update_naivePfS_S_S_S_S_S_S_S_S_S_S_S_S_S_fm,"ax",@progbits
	.align	128
        .global         _Z12update_naivePfS_S_S_S_S_S_S_S_S_S_S_S_S_S_fm
        .type           _Z12update_naivePfS_S_S_S_S_S_S_S_S_S_S_S_S_S_fm,@function
        .size           _Z12update_naivePfS_S_S_S_S_S_S_S_S_S_S_S_S_S_fm,(.L_x_3 - _Z12update_naivePfS_S_S_S_S_S_S_S_S_S_S_S_S_S_fm)
        .other          _Z12update_naivePfS_S_S_S_S_S_S_S_S_S_S_S_S_S_fm,@"STO_CUDA_ENTRY STV_DEFAULT"
_Z12update_naivePfS_S_S_S_S_S_S_S_S_S_S_S_S_S_fm:
.text._Z12update_naivePfS_S_S_S_S_S_S_S_S_S_S_S_S_S_fm:
[----:B------:R-:W-:Y:S01]  /*0000*/  LDC R1, c[0x0][0x37c] ;  /* 0x0000df00ff017b82 */ /* 0x000fe20000000800 */
[----:B------:R-:W0:Y:S07]  /*0010*/  S2R R3, SR_TID.X ;  /* 0x0000000000037919 */ /* 0x000e2e0000002100 */
[----:B------:R-:W0:Y:S01]  /*0020*/  S2UR UR4, SR_CTAID.X ;  /* 0x00000000000479c3 */ /* 0x000e220000002500 */
[----:B------:R-:W1:Y:S07]  /*0030*/  LDCU.64 UR6, c[0x0][0x400] ;  /* 0x00008000ff0677ac */ /* 0x000e6e0008000a00 */
[----:B------:R-:W0:Y:S02]  /*0040*/  LDC R2, c[0x0][0x360] ;  /* 0x0000d800ff027b82 */ /* 0x000e240000000800 */
[----:B0-----:R-:W-:-:S05]  /*0050*/  IMAD R2, R2, UR4, R3 ;  /* 0x0000000402027c24 */ /* 0x001fca000f8e0203 */
[----:B-1----:R-:W-:-:S04]  /*0060*/  ISETP.GE.U32.AND P0, PT, R2, UR6, PT ;  /* 0x0000000602007c0c */ /* 0x002fc8000bf06070 */
[----:B------:R-:W-:-:S13]  /*0070*/  ISETP.GE.U32.AND.EX P0, PT, RZ, UR7, PT, P0 ;  /* 0x00000007ff007c0c */ /* 0x000fda000bf06100 */
[----:B------:R-:W-:Y:S05]  /*0080*/  @P0 EXIT ;  /* 0x000000000000094d */ /* 0x000fea0003800000 */
[----:B------:R-:W0:Y:S01]  /*0090*/  LDCU.128 UR16, c[0x0][0x3a0] ;  /* 0x00007400ff1077ac */ /* 0x000e220008000c00 */
[----:B------:R-:W-:Y:S01]  /*00a0*/  IMAD.SHL.U32 R0, R2, 0x4, RZ ;  /* 0x0000000402007824 */ /* 0x000fe200078e00ff */
[----:B------:R-:W-:Y:S01]  /*00b0*/  SHF.R.U32.HI R2, RZ, 0x1e, R2 ;  /* 0x0000001eff027819 */ /* 0x000fe20000011602 */
[----:B------:R-:W1:Y:S01]  /*00c0*/  LDCU.128 UR20, c[0x0][0x3e0] ;  /* 0x00007c00ff1477ac */ /* 0x000e620008000c00 */
[----:B------:R-:W2:Y:S01]  /*00d0*/  LDCU.128 UR24, c[0x0][0x3c0] ;  /* 0x00007800ff1877ac */ /* 0x000ea20008000c00 */
[----:B------:R-:W3:Y:S01]  /*00e0*/  LDCU.64 UR4, c[0x0][0x358] ;  /* 0x00006b00ff0477ac */ /* 0x000ee20008000a00 */
[----:B------:R-:W4:Y:S01]  /*00f0*/  LDCU.128 UR8, c[0x0][0x3b0] ;  /* 0x00007600ff0877ac */ /* 0x000f220008000c00 */
[C---:B0-----:R-:W-:Y:S01]  /*0100*/  IADD3 R6, P1, PT, R0.reuse, UR18, RZ ;  /* 0x0000001200067c10 */ /* 0x041fe2000ff3e0ff */
[----:B------:R-:W0:Y:S01]  /*0110*/  LDCU.128 UR12, c[0x0][0x380] ;  /* 0x00007000ff0c77ac */ /* 0x000e220008000c00 */
[C---:B------:R-:W-:Y:S02]  /*0120*/  IADD3 R4, P2, PT, R0.reuse, UR16, RZ ;  /* 0x0000001000047c10 */ /* 0x040fe4000ff5e0ff */
[----:B-1----:R-:W-:Y:S01]  /*0130*/  IADD3 R14, P0, PT, R0, UR20, RZ ;  /* 0x00000014000e7c10 */ /* 0x002fe2000ff1e0ff */
[----:B------:R-:W1:Y:S01]  /*0140*/  LDCU UR6, c[0x0][0x3f8] ;  /* 0x00007f00ff0677ac */ /* 0x000e620008000800 */
[----:B------:R-:W-:-:S02]  /*0150*/  IADD3.X R7, PT, PT, R2, UR19, RZ, P1, !PT ;  /* 0x0000001302077c10 */ /* 0x000fc40008ffe4ff */
[C---:B------:R-:W-:Y:S01]  /*0160*/  IADD3.X R5, PT, PT, R2.reuse, UR17, RZ, P2, !PT ;  /* 0x0000001102057c10 */ /* 0x040fe200097fe4ff */
[----:B------:R-:W5:Y:S01]  /*0170*/  LDCU.128 UR28, c[0x0][0x390] ;  /* 0x00007200ff1c77ac */ /* 0x000f620008000c00 */
[----:B------:R-:W-:Y:S01]  /*0180*/  IADD3.X R15, PT, PT, R2, UR21, RZ, P0, !PT ;  /* 0x00000015020f7c10 */ /* 0x000fe200087fe4ff */
[----:B---3--:R-:W3:Y:S01]  /*0190*/  LDG.E R16, desc[UR4][R6.64] ;  /* 0x0000000406107981 */ /* 0x008ee2000c1e1900 */
[----:B--2---:R-:W-:Y:S01]  /*01a0*/  IADD3 R10, P1, PT, R0, UR26, RZ ;  /* 0x0000001a000a7c10 */ /* 0x004fe2000ff3e0ff */
[----:B------:R-:W2:Y:S02]  /*01b0*/  LDCU.128 UR16, c[0x0][0x3d0] ;  /* 0x00007a00ff1077ac */ /* 0x000ea40008000c00 */
[----:B------:R-:W3:Y:S01]  /*01c0*/  LDG.E R17, desc[UR4][R4.64] ;  /* 0x0000000404117981 */ /* 0x000ee2000c1e1900 */
[----:B------:R-:W-:-:S03]  /*01d0*/  IADD3.X R11, PT, PT, R2, UR27, RZ, P1, !PT ;  /* 0x0000001b020b7c10 */ /* 0x000fc60008ffe4ff */
[----:B------:R-:W5:Y:S01]  /*01e0*/  LDG.E R15, desc[UR4][R14.64] ;  /* 0x000000040e0f7981 */ /* 0x000f62000c1e1900 */
[C---:B----4-:R-:W-:Y:S02]  /*01f0*/  IADD3 R12, P0, PT, R0.reuse, UR8, RZ ;  /* 0x00000008000c7c10 */ /* 0x050fe4000ff1e0ff */
[----:B0-----:R-:W-:Y:S01]  /*0200*/  IADD3 R8, P1, PT, R0, UR12, RZ ;  /* 0x0000000c00087c10 */ /* 0x001fe2000ff3e0ff */
[----:B------:R-:W4:Y:S01]  /*0210*/  LDG.E R10, desc[UR4][R10.64] ;  /* 0x000000040a0a7981 */ /* 0x000f22000c1e1900 */
[C---:B------:R-:W-:Y:S01]  /*0220*/  IADD3.X R13, PT, PT, R2.reuse, UR9, RZ, P0, !PT ;  /* 0x00000009020d7c10 */ /* 0x040fe200087fe4ff */
[----:B------:R-:W0:Y:S01]  /*0230*/  LDCU.64 UR8, c[0x0][0x3f0] ;  /* 0x00007e00ff0877ac */ /* 0x000e220008000a00 */
[----:B------:R-:W-:-:S03]  /*0240*/  IADD3.X R9, PT, PT, R2, UR13, RZ, P1, !PT ;  /* 0x0000000d02097c10 */ /* 0x000fc60008ffe4ff */
[----:B------:R-:W2:Y:S04]  /*0250*/  LDG.E R12, desc[UR4][R12.64] ;  /* 0x000000040c0c7981 */ /* 0x000ea8000c1e1900 */
[----:B------:R-:W2:Y:S01]  /*0260*/  LDG.E R3, desc[UR4][R8.64] ;  /* 0x0000000408037981 */ /* 0x000ea2000c1e1900 */
[----:B------:R-:W-:-:S04]  /*0270*/  IADD3 R18, P1, PT, R0, UR22, RZ ;  /* 0x0000001600127c10 */ /* 0x000fc8000ff3e0ff */
[----:B------:R-:W-:Y:S01]  /*0280*/  IADD3.X R19, PT, PT, R2, UR23, RZ, P1, !PT ;  /* 0x0000001702137c10 */ /* 0x000fe20008ffe4ff */
[----:B---3--:R-:W-:-:S04]  /*0290*/  FADD R16, R16, R17 ;  /* 0x0000001110107221 */ /* 0x008fc80000000000 */
[----:B-----5:R-:W-:-:S04]  /*02a0*/  FADD R15, R16, R15 ;  /* 0x0000000f100f7221 */ /* 0x020fc80000000000 */
[----:B----4-:R-:W-:Y:S01]  /*02b0*/  FMUL R15, R10, R15 ;  /* 0x0000000f0a0f7220 */ /* 0x010fe20000400000 */
[----:B------:R-:W-:-:S03]  /*02c0*/  IADD3 R10, P0, PT, R0, UR30, RZ ;  /* 0x0000001e000a7c10 */ /* 0x000fc6000ff1e0ff */
[----:B-1----:R-:W-:Y:S01]  /*02d0*/  FMUL R15, R15, UR6 ;  /* 0x000000060f0f7c20 */ /* 0x002fe20008400000 */
[----:B------:R-:W-:-:S03]  /*02e0*/  IADD3.X R11, PT, PT, R2, UR31, RZ, P0, !PT ;  /* 0x0000001f020b7c10 */ /* 0x000fc600087fe4ff */
[----:B--2---:R-:W-:Y:S01]  /*02f0*/  FFMA R3, R12, R3, R15 ;  /* 0x000000030c037223 */ /* 0x004fe2000000000f */
[----:B------:R-:W-:-:S04]  /*0300*/  IADD3 R16, P1, PT, R0, UR16, RZ ;  /* 0x0000001000107c10 */ /* 0x000fc8000ff3e0ff */
[----:B------:R1:W-:Y:S01]  /*0310*/  STG.E desc[UR4][R8.64], R3 ;  /* 0x0000000308007986 */ /* 0x0003e2000c101904 */
[----:B------:R-:W-:-:S03]  /*0320*/  IADD3 R14, P0, PT, R0, UR10, RZ ;  /* 0x0000000a000e7c10 */ /* 0x000fc6000ff1e0ff */
[----:B------:R2:W3:Y:S01]  /*0330*/  LDG.E R7, desc[UR4][R6.64] ;  /* 0x0000000406077981 */ /* 0x0004e2000c1e1900 */
[----:B------:R-:W-:-:S03]  /*0340*/  IADD3.X R17, PT, PT, R2, UR17, RZ, P1, !PT ;  /* 0x0000001102117c10 */ /* 0x000fc60008ffe4ff */
[----:B------:R-:W3:Y:S01]  /*0350*/  LDG.E R20, desc[UR4][R10.64] ;  /* 0x000000040a147981 */ /* 0x000ee2000c1e1900 */
[----:B------:R-:W-:-:S03]  /*0360*/  IADD3.X R15, PT, PT, R2, UR11, RZ, P0, !PT ;  /* 0x0000000b020f7c10 */ /* 0x000fc600087fe4ff */
[----:B------:R-:W4:Y:S01]  /*0370*/  LDG.E R18, desc[UR4][R18.64] ;  /* 0x0000000412127981 */ /* 0x000f22000c1e1900 */
[----:B------:R-:W-:-:S03]  /*0380*/  IADD3 R12, P0, PT, R0, UR14, RZ ;  /* 0x0000000e000c7c10 */ /* 0x000fc6000ff1e0ff */
[----:B------:R-:W5:Y:S01]  /*0390*/  LDG.E R16, desc[UR4][R16.64] ;  /* 0x0000000410107981 */ /* 0x000f62000c1e1900 */
[----:B------:R-:W-:-:S03]  /*03a0*/  IADD3.X R13, PT, PT, R2, UR15, RZ, P0, !PT ;  /* 0x0000000f020d7c10 */ /* 0x000fc600087fe4ff */
[----:B------:R-:W5:Y:S04]  /*03b0*/  LDG.E R14, desc[UR4][R14.64] ;  /* 0x000000040e0e7981 */ /* 0x000f68000c1e1900 */
[----:B-1----:R-:W5:Y:S01]  /*03c0*/  LDG.E R3, desc[UR4][R12.64] ;  /* 0x000000040c037981 */ /* 0x002f62000c1e1900 */
[----:B------:R-:W-:-:S04]  /*03d0*/  IADD3 R8, P0, PT, R0, UR18, RZ ;  /* 0x0000001200087c10 */ /* 0x000fc8000ff1e0ff */
[----:B------:R-:W-:Y:S02]  /*03e0*/  IADD3.X R9, PT, PT, R2, UR19, RZ, P0, !PT ;  /* 0x0000001302097c10 */ /* 0x000fe400087fe4ff */
[----:B--2---:R-:W-:Y:S01]  /*03f0*/  IADD3 R6, P0, PT, R0, UR24, RZ ;  /* 0x0000001800067c10 */ /* 0x004fe2000ff1e0ff */
[----:B---3--:R-:W-:-:S04]  /*0400*/  FADD R7, R20, R7 ;  /* 0x0000000714077221 */ /* 0x008fc80000000000 */
[----:B----4-:R-:W-:-:S04]  /*0410*/  FADD R7, R7, R18 ;  /* 0x0000001207077221 */ /* 0x010fc80000000000 */
[----:B-----5:R-:W-:-:S04]  /*0420*/  FMUL R7, R16, R7 ;  /* 0x0000000710077220 */ /* 0x020fc80000400000 */
[----:B------:R-:W-:Y:S01]  /*0430*/  FMUL R7, R7, UR6 ;  /* 0x0000000607077c20 */ /* 0x000fe20008400000 */
[----:B0-----:R-:W-:-:S03]  /*0440*/  IADD3 R18, P1, PT, R0, UR8, RZ ;  /* 0x0000000800127c10 */ /* 0x001fc6000ff3e0ff */
[----:B------:R-:W-:Y:S01]  /*0450*/  FFMA R3, R14, R3, R7 ;  /* 0x000000030e037223 */ /* 0x000fe20000000007 */
[----:B------:R-:W-:-:S04]  /*0460*/  IADD3.X R19, PT, PT, R2, UR9, RZ, P1, !PT ;  /* 0x0000000902137c10 */ /* 0x000fc80008ffe4ff */
[----:B------:R0:W-:Y:S04]  /*0470*/  STG.E desc[UR4][R12.64], R3 ;  /* 0x000000030c007986 */ /* 0x0001e8000c101904 */
[----:B------:R-:W2:Y:S04]  /*0480*/  LDG.E R10, desc[UR4][R10.64] ;  /* 0x000000040a0a7981 */ /* 0x000ea8000c1e1900 */
[----:B------:R-:W2:Y:S04]  /*0490*/  LDG.E R5, desc[UR4][R4.64] ;  /* 0x0000000404057981 */ /* 0x000ea8000c1e1900 */
[----:B------:R-:W3:Y:S01]  /*04a0*/  LDG.E R19, desc[UR4][R18.64] ;  /* 0x0000000412137981 */ /* 0x000ee2000c1e1900 */
[----:B------:R-:W-:-:S03]  /*04b0*/  IADD3.X R7, PT, PT, R2, UR25, RZ, P0, !PT ;  /* 0x0000001902077c10 */ /* 0x000fc600087fe4ff */
[----:B------:R-:W4:Y:S04]  /*04c0*/  LDG.E R8, desc[UR4][R8.64] ;  /* 0x0000000408087981 */ /* 0x000f28000c1e1900 */
[----:B------:R-:W0:Y:S01]  /*04d0*/  LDG.E R6, desc[UR4][R6.64] ;  /* 0x0000000406067981 */ /* 0x000e22000c1e1900 */
[----:B--2---:R-:W-:-:S04]  /*04e0*/  FADD R14, R10, R5 ;  /* 0x000000050a0e7221 */ /* 0x004fc80000000000 */
[----:B---3--:R-:W-:Y:S01]  /*04f0*/  FADD R15, R14, R19 ;  /* 0x000000130e0f7221 */ /* 0x008fe20000000000 */
[----:B------:R-:W-:-:S03]  /*0500*/  IADD3 R10, P0, PT, R0, UR28, RZ ;  /* 0x0000001c000a7c10 */ /* 0x000fc6000ff1e0ff */
[----:B----4-:R-:W-:-:S04]  /*0510*/  FMUL R15, R8, R15 ;  /* 0x0000000f080f7220 */ /* 0x010fc80000400000 */
[----:B------:R-:W-:Y:S01]  /*0520*/  FMUL R0, R15, UR6 ;  /* 0x000000060f007c20 */ /* 0x000fe20008400000 */
[----:B------:R-:W-:-:S03]  /*0530*/  IADD3.X R11, PT, PT, R2, UR29, RZ, P0, !PT ;  /* 0x0000001d020b7c10 */ /* 0x000fc600087fe4ff */
[----:B0-----:R-:W-:-:S05]  /*0540*/  FFMA R3, R3, R6, R0 ;  /* 0x0000000603037223 */ /* 0x001fca0000000000 */
[----:B------:R-:W-:Y:S01]  /*0550*/  STG.E desc[UR4][R10.64], R3 ;  /* 0x000000030a007986 */ /* 0x000fe2000c101904 */
[----:B------:R-:W-:Y:S05]  /*0560*/  EXIT ;  /* 0x000000000000794d */ /* 0x000fea0003800000 */
.L_x_1:
        /* <DEDUP_REMOVED lines=9> */
.L_x_3:


//--------------------- .nv.shared.reserved.0     --------------------------
	.section	.nv.shared.reserved.0,"aw",@nobits
	.weak		__nv_reservedSMEM_offset_0_alias
	.size		__nv_reservedSMEM_offset_0_alias, 0, 64
	.other		__nv_reservedSMEM_offset_0_alias,@"STO_CUDA_RESERVED_SHARED STV_DEFAULT"
__nv_reservedSMEM_offset_0_alias:
	.zero		0
	.zero		64


//--------------------- .nv.constant0._Z24update_tiling_one_to_onePfS_S_S_S_S_S_S_S_S_S_S_S_S_S_fPiS0_S0_iiiiii --------------------------
	.section	.nv.constant0._Z24update_tiling_one_to_onePfS_S_S_S_S_S_S_S_S_S_S_S_S_S_fPiS0_S0_iiiiii,"a",@progbits
	.sectionflags	@""
	.align	4
.nv.constant0._Z24update_tiling_one_to_onePfS_S_S_S_S_S_S_S_S_S_S_S_S_S_fPiS0_S0_iiiiii:
	.zero		1072


//--------------------- .nv.constant0._Z12update_naivePfS_S_S_S_S_S_S_S_S_S_S_S_S_S_fm --------------------------
	.section	.nv.constant0._Z12update_naivePfS_S_S_S_S_S_S_S_S_S_S_S_S_S_fm,"a",@progbits
	.sectionflags	@""
	.align	4
.nv.constant0._Z12update_naivePfS_S_S_S_S_S_S_S_S_S_S_S_S_S_fm:
	.zero		1032


//--------------------- SYMBOLS --------------------------

	.type		.nv.reservedSmem.offset0,@object
	.size		.nv.reservedSmem.offset0,0x4
